//
// Generated by NVIDIA NVVM Compiler
//
// Compiler Build ID: CL-36424714
// Cuda compilation tools, release 13.0, V13.0.88
// Based on NVVM 20.0.0
//

.version 9.0
.target sm_100
.address_size 64

	// .globl	_Z11add_vectorsILi0EEvPf
// _ZZ11add_vectorsILi0EEvPfE3shm has been demoted
// _ZZ11add_vectorsILi1EEvPfE3shm has been demoted
// _ZZ11add_vectorsILi2EEvPfE3shm has been demoted
// _ZZ11add_vectorsILi3EEvPfE3shm has been demoted
// _ZZ11add_vectorsILi4EEvPfE3shm has been demoted
// _ZZ11add_vectorsILi5EEvPfE3shm has been demoted

.visible .entry _Z11add_vectorsILi0EEvPf(
	.param .u64 .ptr .align 1 _Z11add_vectorsILi0EEvPf_param_0
)
{
	.reg .pred 	%p<2>;
	.reg .b32 	%r<15>;
	.reg .b32 	%f<92>;
	.reg .b64 	%rd<5>;
	// demoted variable
	.shared .align 4 .b8 _ZZ11add_vectorsILi0EEvPfE3shm[8192];
	ld.param.u64 	%rd2, [_Z11add_vectorsILi0EEvPf_param_0];
	cvta.to.global.u64 	%rd3, %rd2;
	mov.u32 	%r6, %ntid.x;
	mov.u32 	%r7, %ctaid.x;
	mov.u32 	%r8, %tid.x;
	mad.lo.s32 	%r9, %r6, %r7, %r8;
	mul.wide.s32 	%rd4, %r9, 4;
	add.s64 	%rd1, %rd3, %rd4;
	shl.b32 	%r10, %r8, 2;
	mov.u32 	%r11, _ZZ11add_vectorsILi0EEvPfE3shm;
	add.s32 	%r1, %r11, %r10;
	ld.global.f32 	%f23, [%rd1];
	st.shared.f32 	[%r1], %f23;
	st.shared.f32 	[%r1+1024], %f23;
	st.shared.f32 	[%r1+2048], %f23;
	st.shared.f32 	[%r1+3072], %f23;
	st.shared.f32 	[%r1+4096], %f23;
	st.shared.f32 	[%r1+5120], %f23;
	st.shared.f32 	[%r1+6144], %f23;
	st.shared.f32 	[%r1+7168], %f23;
	add.s32 	%r12, %r10, 4;
	and.b32  	%r13, %r12, 1020;
	add.s32 	%r2, %r11, %r13;
	ld.shared.f32 	%f91, [%r2];
	ld.shared.f32 	%f90, [%r2+1024];
	ld.shared.f32 	%f89, [%r2+2048];
	ld.shared.f32 	%f88, [%r2+3072];
	ld.shared.f32 	%f87, [%r2+4096];
	ld.shared.f32 	%f86, [%r2+5120];
	ld.shared.f32 	%f85, [%r2+6144];
	mov.b32 	%r14, 0;
$L__BB0_1:
	add.f32 	%f24, %f91, 0f00000000;
	add.f32 	%f25, %f24, %f90;
	add.f32 	%f26, %f25, %f89;
	add.f32 	%f27, %f26, %f88;
	add.f32 	%f28, %f27, %f87;
	add.f32 	%f29, %f28, %f86;
	add.f32 	%f30, %f29, %f85;
	ld.shared.f32 	%f31, [%r2+7168];
	add.f32 	%f15, %f30, %f31;
	st.shared.f32 	[%r1], %f15;
	ld.shared.f32 	%f91, [%r2];
	add.f32 	%f32, %f91, 0f00000000;
	ld.shared.f32 	%f33, [%r2+1024];
	add.f32 	%f34, %f32, %f33;
	ld.shared.f32 	%f35, [%r2+2048];
	add.f32 	%f36, %f34, %f35;
	ld.shared.f32 	%f37, [%r2+3072];
	add.f32 	%f38, %f36, %f37;
	add.f32 	%f39, %f38, %f87;
	add.f32 	%f40, %f39, %f86;
	add.f32 	%f41, %f40, %f85;
	add.f32 	%f42, %f41, %f31;
	st.shared.f32 	[%r1+1024], %f42;
	ld.shared.f32 	%f90, [%r2+1024];
	add.f32 	%f43, %f32, %f90;
	ld.shared.f32 	%f44, [%r2+2048];
	add.f32 	%f45, %f43, %f44;
	ld.shared.f32 	%f46, [%r2+3072];
	add.f32 	%f47, %f45, %f46;
	ld.shared.f32 	%f48, [%r2+4096];
	add.f32 	%f49, %f47, %f48;
	add.f32 	%f50, %f49, %f86;
	add.f32 	%f51, %f50, %f85;
	add.f32 	%f52, %f51, %f31;
	st.shared.f32 	[%r1+2048], %f52;
	ld.shared.f32 	%f89, [%r2+2048];
	add.f32 	%f53, %f43, %f89;
	ld.shared.f32 	%f54, [%r2+3072];
	add.f32 	%f55, %f53, %f54;
	ld.shared.f32 	%f56, [%r2+4096];
	add.f32 	%f57, %f55, %f56;
	ld.shared.f32 	%f58, [%r2+5120];
	add.f32 	%f59, %f57, %f58;
	add.f32 	%f60, %f59, %f85;
	add.f32 	%f61, %f60, %f31;
	st.shared.f32 	[%r1+3072], %f61;
	ld.shared.f32 	%f88, [%r2+3072];
	add.f32 	%f62, %f53, %f88;
	ld.shared.f32 	%f63, [%r2+4096];
	add.f32 	%f64, %f62, %f63;
	ld.shared.f32 	%f65, [%r2+5120];
	add.f32 	%f66, %f64, %f65;
	ld.shared.f32 	%f67, [%r2+6144];
	add.f32 	%f68, %f66, %f67;
	add.f32 	%f69, %f68, %f31;
	st.shared.f32 	[%r1+4096], %f69;
	ld.shared.f32 	%f87, [%r2+4096];
	add.f32 	%f70, %f62, %f87;
	ld.shared.f32 	%f71, [%r2+5120];
	add.f32 	%f72, %f70, %f71;
	ld.shared.f32 	%f73, [%r2+6144];
	add.f32 	%f74, %f72, %f73;
	ld.shared.f32 	%f75, [%r2+7168];
	add.f32 	%f76, %f74, %f75;
	st.shared.f32 	[%r1+5120], %f76;
	ld.shared.f32 	%f86, [%r2+5120];
	add.f32 	%f77, %f70, %f86;
	ld.shared.f32 	%f78, [%r2+6144];
	add.f32 	%f79, %f77, %f78;
	ld.shared.f32 	%f80, [%r2+7168];
	add.f32 	%f81, %f79, %f80;
	st.shared.f32 	[%r1+6144], %f81;
	ld.shared.f32 	%f85, [%r2+6144];
	add.f32 	%f82, %f77, %f85;
	ld.shared.f32 	%f83, [%r2+7168];
	add.f32 	%f84, %f82, %f83;
	st.shared.f32 	[%r1+7168], %f84;
	add.s32 	%r14, %r14, 8;
	setp.ne.s32 	%p1, %r14, 10000;
	@%p1 bra 	$L__BB0_1;
	st.global.f32 	[%rd1], %f15;
	ret;

}
	// .globl	_Z11add_vectorsILi1EEvPf
.visible .entry _Z11add_vectorsILi1EEvPf(
	.param .u64 .ptr .align 1 _Z11add_vectorsILi1EEvPf_param_0
)
{
	.reg .pred 	%p<2>;
	.reg .b32 	%r<15>;
	.reg .b32 	%f<92>;
	.reg .b64 	%rd<5>;
	// demoted variable
	.shared .align 4 .b8 _ZZ11add_vectorsILi1EEvPfE3shm[8192];
	ld.param.u64 	%rd2, [_Z11add_vectorsILi1EEvPf_param_0];
	cvta.to.global.u64 	%rd3, %rd2;
	mov.u32 	%r6, %ntid.x;
	mov.u32 	%r7, %ctaid.x;
	mov.u32 	%r8, %tid.x;
	mad.lo.s32 	%r9, %r6, %r7, %r8;
	mul.wide.s32 	%rd4, %r9, 4;
	add.s64 	%rd1, %rd3, %rd4;
	shl.b32 	%r10, %r8, 2;
	mov.u32 	%r11, _ZZ11add_vectorsILi1EEvPfE3shm;
	add.s32 	%r1, %r11, %r10;
	ld.global.f32 	%f23, [%rd1];
	st.shared.f32 	[%r1], %f23;
	st.shared.f32 	[%r1+1024], %f23;
	st.shared.f32 	[%r1+2048], %f23;
	st.shared.f32 	[%r1+3072], %f23;
	st.shared.f32 	[%r1+4096], %f23;
	st.shared.f32 	[%r1+5120], %f23;
	st.shared.f32 	[%r1+6144], %f23;
	st.shared.f32 	[%r1+7168], %f23;
	shr.u32 	%r12, %r8, 3;
	and.b32  	%r13, %r12, 124;
	add.s32 	%r2, %r11, %r13;
	ld.shared.f32 	%f91, [%r2];
	ld.shared.f32 	%f90, [%r2+1024];
	ld.shared.f32 	%f89, [%r2+2048];
	ld.shared.f32 	%f88, [%r2+3072];
	ld.shared.f32 	%f87, [%r2+4096];
	ld.shared.f32 	%f86, [%r2+5120];
	ld.shared.f32 	%f85, [%r2+6144];
	mov.b32 	%r14, 0;
$L__BB1_1:
	add.f32 	%f24, %f91, 0f00000000;
	add.f32 	%f25, %f24, %f90;
	add.f32 	%f26, %f25, %f89;
	add.f32 	%f27, %f26, %f88;
	add.f32 	%f28, %f27, %f87;
	add.f32 	%f29, %f28, %f86;
	add.f32 	%f30, %f29, %f85;
	ld.shared.f32 	%f31, [%r2+7168];
	add.f32 	%f15, %f30, %f31;
	st.shared.f32 	[%r1], %f15;
	ld.shared.f32 	%f91, [%r2];
	add.f32 	%f32, %f91, 0f00000000;
	ld.shared.f32 	%f33, [%r2+1024];
	add.f32 	%f34, %f32, %f33;
	ld.shared.f32 	%f35, [%r2+2048];
	add.f32 	%f36, %f34, %f35;
	ld.shared.f32 	%f37, [%r2+3072];
	add.f32 	%f38, %f36, %f37;
	add.f32 	%f39, %f38, %f87;
	add.f32 	%f40, %f39, %f86;
	add.f32 	%f41, %f40, %f85;
	add.f32 	%f42, %f41, %f31;
	st.shared.f32 	[%r1+1024], %f42;
	ld.shared.f32 	%f90, [%r2+1024];
	add.f32 	%f43, %f32, %f90;
	ld.shared.f32 	%f44, [%r2+2048];
	add.f32 	%f45, %f43, %f44;
	ld.shared.f32 	%f46, [%r2+3072];
	add.f32 	%f47, %f45, %f46;
	ld.shared.f32 	%f48, [%r2+4096];
	add.f32 	%f49, %f47, %f48;
	add.f32 	%f50, %f49, %f86;
	add.f32 	%f51, %f50, %f85;
	add.f32 	%f52, %f51, %f31;
	st.shared.f32 	[%r1+2048], %f52;
	ld.shared.f32 	%f89, [%r2+2048];
	add.f32 	%f53, %f43, %f89;
	ld.shared.f32 	%f54, [%r2+3072];
	add.f32 	%f55, %f53, %f54;
	ld.shared.f32 	%f56, [%r2+4096];
	add.f32 	%f57, %f55, %f56;
	ld.shared.f32 	%f58, [%r2+5120];
	add.f32 	%f59, %f57, %f58;
	add.f32 	%f60, %f59, %f85;
	add.f32 	%f61, %f60, %f31;
	st.shared.f32 	[%r1+3072], %f61;
	ld.shared.f32 	%f88, [%r2+3072];
	add.f32 	%f62, %f53, %f88;
	ld.shared.f32 	%f63, [%r2+4096];
	add.f32 	%f64, %f62, %f63;
	ld.shared.f32 	%f65, [%r2+5120];
	add.f32 	%f66, %f64, %f65;
	ld.shared.f32 	%f67, [%r2+6144];
	add.f32 	%f68, %f66, %f67;
	add.f32 	%f69, %f68, %f31;
	st.shared.f32 	[%r1+4096], %f69;
	ld.shared.f32 	%f87, [%r2+4096];
	add.f32 	%f70, %f62, %f87;
	ld.shared.f32 	%f71, [%r2+5120];
	add.f32 	%f72, %f70, %f71;
	ld.shared.f32 	%f73, [%r2+6144];
	add.f32 	%f74, %f72, %f73;
	ld.shared.f32 	%f75, [%r2+7168];
	add.f32 	%f76, %f74, %f75;
	st.shared.f32 	[%r1+5120], %f76;
	ld.shared.f32 	%f86, [%r2+5120];
	add.f32 	%f77, %f70, %f86;
	ld.shared.f32 	%f78, [%r2+6144];
	add.f32 	%f79, %f77, %f78;
	ld.shared.f32 	%f80, [%r2+7168];
	add.f32 	%f81, %f79, %f80;
	st.shared.f32 	[%r1+6144], %f81;
	ld.shared.f32 	%f85, [%r2+6144];
	add.f32 	%f82, %f77, %f85;
	ld.shared.f32 	%f83, [%r2+7168];
	add.f32 	%f84, %f82, %f83;
	st.shared.f32 	[%r1+7168], %f84;
	add.s32 	%r14, %r14, 8;
	setp.ne.s32 	%p1, %r14, 10000;
	@%p1 bra 	$L__BB1_1;
	st.global.f32 	[%rd1], %f15;
	ret;

}
	// .globl	_Z11add_vectorsILi2EEvPf
.visible .entry _Z11add_vectorsILi2EEvPf(
	.param .u64 .ptr .align 1 _Z11add_vectorsILi2EEvPf_param_0
)
{
	.reg .pred 	%p<2>;
	.reg .b32 	%r<14>;
	.reg .b32 	%f<92>;
	.reg .b64 	%rd<5>;
	// demoted variable
	.shared .align 4 .b8 _ZZ11add_vectorsILi2EEvPfE3shm[8192];
	ld.param.u64 	%rd2, [_Z11add_vectorsILi2EEvPf_param_0];
	cvta.to.global.u64 	%rd3, %rd2;
	mov.u32 	%r6, %ntid.x;
	mov.u32 	%r7, %ctaid.x;
	mov.u32 	%r8, %tid.x;
	mad.lo.s32 	%r9, %r6, %r7, %r8;
	mul.wide.s32 	%rd4, %r9, 4;
	add.s64 	%rd1, %rd3, %rd4;
	shl.b32 	%r10, %r8, 2;
	mov.u32 	%r11, _ZZ11add_vectorsILi2EEvPfE3shm;
	add.s32 	%r1, %r11, %r10;
	ld.global.f32 	%f23, [%rd1];
	st.shared.f32 	[%r1], %f23;
	st.shared.f32 	[%r1+1024], %f23;
	st.shared.f32 	[%r1+2048], %f23;
	st.shared.f32 	[%r1+3072], %f23;
	st.shared.f32 	[%r1+4096], %f23;
	st.shared.f32 	[%r1+5120], %f23;
	st.shared.f32 	[%r1+6144], %f23;
	st.shared.f32 	[%r1+7168], %f23;
	and.b32  	%r12, %r8, 1020;
	add.s32 	%r2, %r11, %r12;
	ld.shared.f32 	%f91, [%r2];
	ld.shared.f32 	%f90, [%r2+1024];
	ld.shared.f32 	%f89, [%r2+2048];
	ld.shared.f32 	%f88, [%r2+3072];
	ld.shared.f32 	%f87, [%r2+4096];
	ld.shared.f32 	%f86, [%r2+5120];
	ld.shared.f32 	%f85, [%r2+6144];
	mov.b32 	%r13, 0;
$L__BB2_1:
	add.f32 	%f24, %f91, 0f00000000;
	add.f32 	%f25, %f24, %f90;
	add.f32 	%f26, %f25, %f89;
	add.f32 	%f27, %f26, %f88;
	add.f32 	%f28, %f27, %f87;
	add.f32 	%f29, %f28, %f86;
	add.f32 	%f30, %f29, %f85;
	ld.shared.f32 	%f31, [%r2+7168];
	add.f32 	%f15, %f30, %f31;
	st.shared.f32 	[%r1], %f15;
	ld.shared.f32 	%f91, [%r2];
	add.f32 	%f32, %f91, 0f00000000;
	ld.shared.f32 	%f33, [%r2+1024];
	add.f32 	%f34, %f32, %f33;
	ld.shared.f32 	%f35, [%r2+2048];
	add.f32 	%f36, %f34, %f35;
	ld.shared.f32 	%f37, [%r2+3072];
	add.f32 	%f38, %f36, %f37;
	add.f32 	%f39, %f38, %f87;
	add.f32 	%f40, %f39, %f86;
	add.f32 	%f41, %f40, %f85;
	add.f32 	%f42, %f41, %f31;
	st.shared.f32 	[%r1+1024], %f42;
	ld.shared.f32 	%f90, [%r2+1024];
	add.f32 	%f43, %f32, %f90;
	ld.shared.f32 	%f44, [%r2+2048];
	add.f32 	%f45, %f43, %f44;
	ld.shared.f32 	%f46, [%r2+3072];
	add.f32 	%f47, %f45, %f46;
	ld.shared.f32 	%f48, [%r2+4096];
	add.f32 	%f49, %f47, %f48;
	add.f32 	%f50, %f49, %f86;
	add.f32 	%f51, %f50, %f85;
	add.f32 	%f52, %f51, %f31;
	st.shared.f32 	[%r1+2048], %f52;
	ld.shared.f32 	%f89, [%r2+2048];
	add.f32 	%f53, %f43, %f89;
	ld.shared.f32 	%f54, [%r2+3072];
	add.f32 	%f55, %f53, %f54;
	ld.shared.f32 	%f56, [%r2+4096];
	add.f32 	%f57, %f55, %f56;
	ld.shared.f32 	%f58, [%r2+5120];
	add.f32 	%f59, %f57, %f58;
	add.f32 	%f60, %f59, %f85;
	add.f32 	%f61, %f60, %f31;
	st.shared.f32 	[%r1+3072], %f61;
	ld.shared.f32 	%f88, [%r2+3072];
	add.f32 	%f62, %f53, %f88;
	ld.shared.f32 	%f63, [%r2+4096];
	add.f32 	%f64, %f62, %f63;
	ld.shared.f32 	%f65, [%r2+5120];
	add.f32 	%f66, %f64, %f65;
	ld.shared.f32 	%f67, [%r2+6144];
	add.f32 	%f68, %f66, %f67;
	add.f32 	%f69, %f68, %f31;
	st.shared.f32 	[%r1+4096], %f69;
	ld.shared.f32 	%f87, [%r2+4096];
	add.f32 	%f70, %f62, %f87;
	ld.shared.f32 	%f71, [%r2+5120];
	add.f32 	%f72, %f70, %f71;
	ld.shared.f32 	%f73, [%r2+6144];
	add.f32 	%f74, %f72, %f73;
	ld.shared.f32 	%f75, [%r2+7168];
	add.f32 	%f76, %f74, %f75;
	st.shared.f32 	[%r1+5120], %f76;
	ld.shared.f32 	%f86, [%r2+5120];
	add.f32 	%f77, %f70, %f86;
	ld.shared.f32 	%f78, [%r2+6144];
	add.f32 	%f79, %f77, %f78;
	ld.shared.f32 	%f80, [%r2+7168];
	add.f32 	%f81, %f79, %f80;
	st.shared.f32 	[%r1+6144], %f81;
	ld.shared.f32 	%f85, [%r2+6144];
	add.f32 	%f82, %f77, %f85;
	ld.shared.f32 	%f83, [%r2+7168];
	add.f32 	%f84, %f82, %f83;
	st.shared.f32 	[%r1+7168], %f84;
	add.s32 	%r13, %r13, 8;
	setp.ne.s32 	%p1, %r13, 10000;
	@%p1 bra 	$L__BB2_1;
	st.global.f32 	[%rd1], %f15;
	ret;

}
	// .globl	_Z11add_vectorsILi3EEvPf
.visible .entry _Z11add_vectorsILi3EEvPf(
	.param .u64 .ptr .align 1 _Z11add_vectorsILi3EEvPf_param_0
)
{
	.reg .pred 	%p<2>;
	.reg .b32 	%r<18>;
	.reg .b32 	%f<116>;
	.reg .b64 	%rd<5>;
	// demoted variable
	.shared .align 4 .b8 _ZZ11add_vectorsILi3EEvPfE3shm[8192];
	ld.param.u64 	%rd2, [_Z11add_vectorsILi3EEvPf_param_0];
	cvta.to.global.u64 	%rd3, %rd2;
	mov.u32 	%r6, %ntid.x;
	mov.u32 	%r7, %ctaid.x;
	mov.u32 	%r8, %tid.x;
	mad.lo.s32 	%r9, %r6, %r7, %r8;
	mul.wide.s32 	%rd4, %r9, 4;
	add.s64 	%rd1, %rd3, %rd4;
	shl.b32 	%r10, %r8, 2;
	mov.u32 	%r11, _ZZ11add_vectorsILi3EEvPfE3shm;
	add.s32 	%r1, %r11, %r10;
	ld.global.f32 	%f14, [%rd1];
	st.shared.f32 	[%r1], %f14;
	st.shared.f32 	[%r1+1024], %f14;
	st.shared.f32 	[%r1+2048], %f14;
	st.shared.f32 	[%r1+3072], %f14;
	st.shared.f32 	[%r1+4096], %f14;
	st.shared.f32 	[%r1+5120], %f14;
	st.shared.f32 	[%r1+6144], %f14;
	st.shared.f32 	[%r1+7168], %f14;
	shl.b32 	%r12, %r8, 5;
	and.b32  	%r13, %r12, 32;
	shr.u32 	%r14, %r8, 1;
	add.s32 	%r15, %r13, %r14;
	shl.b32 	%r16, %r15, 2;
	add.s32 	%r2, %r11, %r16;
	ld.shared.f32 	%f115, [%r2];
	ld.shared.f32 	%f114, [%r2+1024];
	ld.shared.f32 	%f113, [%r2+2048];
	ld.shared.f32 	%f112, [%r2+3072];
	mov.b32 	%r17, 0;
$L__BB3_1:
	add.f32 	%f15, %f115, 0f00000000;
	add.f32 	%f16, %f15, %f114;
	add.f32 	%f17, %f16, %f113;
	add.f32 	%f18, %f17, %f112;
	ld.shared.f32 	%f19, [%r2+4096];
	add.f32 	%f20, %f18, %f19;
	ld.shared.f32 	%f21, [%r2+5120];
	add.f32 	%f22, %f20, %f21;
	ld.shared.f32 	%f23, [%r2+6144];
	add.f32 	%f24, %f22, %f23;
	ld.shared.f32 	%f25, [%r2+7168];
	add.f32 	%f9, %f24, %f25;
	st.shared.f32 	[%r1], %f9;
	ld.shared.f32 	%f26, [%r2];
	add.f32 	%f27, %f26, 0f00000000;
	ld.shared.f32 	%f28, [%r2+1024];
	add.f32 	%f29, %f27, %f28;
	ld.shared.f32 	%f30, [%r2+2048];
	add.f32 	%f31, %f29, %f30;
	ld.shared.f32 	%f32, [%r2+3072];
	add.f32 	%f33, %f31, %f32;
	add.f32 	%f34, %f33, %f19;
	add.f32 	%f35, %f34, %f21;
	add.f32 	%f36, %f35, %f23;
	add.f32 	%f37, %f36, %f25;
	st.shared.f32 	[%r1+1024], %f37;
	ld.shared.f32 	%f38, [%r2];
	add.f32 	%f39, %f38, 0f00000000;
	ld.shared.f32 	%f40, [%r2+1024];
	add.f32 	%f41, %f39, %f40;
	ld.shared.f32 	%f42, [%r2+2048];
	add.f32 	%f43, %f41, %f42;
	ld.shared.f32 	%f44, [%r2+3072];
	add.f32 	%f45, %f43, %f44;
	ld.shared.f32 	%f46, [%r2+4096];
	add.f32 	%f47, %f45, %f46;
	add.f32 	%f48, %f47, %f21;
	add.f32 	%f49, %f48, %f23;
	add.f32 	%f50, %f49, %f25;
	st.shared.f32 	[%r1+2048], %f50;
	ld.shared.f32 	%f51, [%r2];
	add.f32 	%f52, %f51, 0f00000000;
	ld.shared.f32 	%f53, [%r2+1024];
	add.f32 	%f54, %f52, %f53;
	ld.shared.f32 	%f55, [%r2+2048];
	add.f32 	%f56, %f54, %f55;
	ld.shared.f32 	%f57, [%r2+3072];
	add.f32 	%f58, %f56, %f57;
	ld.shared.f32 	%f59, [%r2+4096];
	add.f32 	%f60, %f58, %f59;
	ld.shared.f32 	%f61, [%r2+5120];
	add.f32 	%f62, %f60, %f61;
	add.f32 	%f63, %f62, %f23;
	add.f32 	%f64, %f63, %f25;
	st.shared.f32 	[%r1+3072], %f64;
	ld.shared.f32 	%f115, [%r2];
	add.f32 	%f65, %f115, 0f00000000;
	ld.shared.f32 	%f66, [%r2+1024];
	add.f32 	%f67, %f65, %f66;
	ld.shared.f32 	%f68, [%r2+2048];
	add.f32 	%f69, %f67, %f68;
	ld.shared.f32 	%f70, [%r2+3072];
	add.f32 	%f71, %f69, %f70;
	ld.shared.f32 	%f72, [%r2+4096];
	add.f32 	%f73, %f71, %f72;
	ld.shared.f32 	%f74, [%r2+5120];
	add.f32 	%f75, %f73, %f74;
	ld.shared.f32 	%f76, [%r2+6144];
	add.f32 	%f77, %f75, %f76;
	add.f32 	%f78, %f77, %f25;
	st.shared.f32 	[%r1+4096], %f78;
	ld.shared.f32 	%f114, [%r2+1024];
	add.f32 	%f79, %f65, %f114;
	ld.shared.f32 	%f80, [%r2+2048];
	add.f32 	%f81, %f79, %f80;
	ld.shared.f32 	%f82, [%r2+3072];
	add.f32 	%f83, %f81, %f82;
	ld.shared.f32 	%f84, [%r2+4096];
	add.f32 	%f85, %f83, %f84;
	ld.shared.f32 	%f86, [%r2+5120];
	add.f32 	%f87, %f85, %f86;
	ld.shared.f32 	%f88, [%r2+6144];
	add.f32 	%f89, %f87, %f88;
	ld.shared.f32 	%f90, [%r2+7168];
	add.f32 	%f91, %f89, %f90;
	st.shared.f32 	[%r1+5120], %f91;
	ld.shared.f32 	%f113, [%r2+2048];
	add.f32 	%f92, %f79, %f113;
	ld.shared.f32 	%f93, [%r2+3072];
	add.f32 	%f94, %f92, %f93;
	ld.shared.f32 	%f95, [%r2+4096];
	add.f32 	%f96, %f94, %f95;
	ld.shared.f32 	%f97, [%r2+5120];
	add.f32 	%f98, %f96, %f97;
	ld.shared.f32 	%f99, [%r2+6144];
	add.f32 	%f100, %f98, %f99;
	ld.shared.f32 	%f101, [%r2+7168];
	add.f32 	%f102, %f100, %f101;
	st.shared.f32 	[%r1+6144], %f102;
	ld.shared.f32 	%f112, [%r2+3072];
	add.f32 	%f103, %f92, %f112;
	ld.shared.f32 	%f104, [%r2+4096];
	add.f32 	%f105, %f103, %f104;
	ld.shared.f32 	%f106, [%r2+5120];
	add.f32 	%f107, %f105, %f106;
	ld.shared.f32 	%f108, [%r2+6144];
	add.f32 	%f109, %f107, %f108;
	ld.shared.f32 	%f110, [%r2+7168];
	add.f32 	%f111, %f109, %f110;
	st.shared.f32 	[%r1+7168], %f111;
	add.s32 	%r17, %r17, 8;
	setp.ne.s32 	%p1, %r17, 10000;
	@%p1 bra 	$L__BB3_1;
	st.global.f32 	[%rd1], %f9;
	ret;

}
	// .globl	_Z11add_vectorsILi4EEvPf
.visible .entry _Z11add_vectorsILi4EEvPf(
	.param .u64 .ptr .align 1 _Z11add_vectorsILi4EEvPf_param_0
)
{
	.reg .pred 	%p<2>;
	.reg .b32 	%r<18>;
	.reg .b32 	%f<102>;
	.reg .b64 	%rd<5>;
	// demoted variable
	.shared .align 4 .b8 _ZZ11add_vectorsILi4EEvPfE3shm[8192];
	ld.param.u64 	%rd2, [_Z11add_vectorsILi4EEvPf_param_0];
	cvta.to.global.u64 	%rd3, %rd2;
	mov.u32 	%r6, %ntid.x;
	mov.u32 	%r7, %ctaid.x;
	mov.u32 	%r8, %tid.x;
	mad.lo.s32 	%r9, %r6, %r7, %r8;
	mul.wide.s32 	%rd4, %r9, 4;
	add.s64 	%rd1, %rd3, %rd4;
	shl.b32 	%r10, %r8, 2;
	mov.u32 	%r11, _ZZ11add_vectorsILi4EEvPfE3shm;
	add.s32 	%r1, %r11, %r10;
	ld.global.f32 	%f20, [%rd1];
	st.shared.f32 	[%r1], %f20;
	st.shared.f32 	[%r1+1024], %f20;
	st.shared.f32 	[%r1+2048], %f20;
	st.shared.f32 	[%r1+3072], %f20;
	st.shared.f32 	[%r1+4096], %f20;
	st.shared.f32 	[%r1+5120], %f20;
	st.shared.f32 	[%r1+6144], %f20;
	st.shared.f32 	[%r1+7168], %f20;
	shl.b32 	%r12, %r8, 5;
	and.b32  	%r13, %r12, 96;
	shr.u32 	%r14, %r8, 2;
	add.s32 	%r15, %r13, %r14;
	shl.b32 	%r16, %r15, 2;
	add.s32 	%r2, %r11, %r16;
	ld.shared.f32 	%f101, [%r2];
	ld.shared.f32 	%f100, [%r2+1024];
	ld.shared.f32 	%f99, [%r2+2048];
	ld.shared.f32 	%f98, [%r2+3072];
	ld.shared.f32 	%f97, [%r2+4096];
	ld.shared.f32 	%f96, [%r2+5120];
	mov.b32 	%r17, 0;
$L__BB4_1:
	add.f32 	%f21, %f101, 0f00000000;
	add.f32 	%f22, %f21, %f100;
	add.f32 	%f23, %f22, %f99;
	add.f32 	%f24, %f23, %f98;
	add.f32 	%f25, %f24, %f97;
	add.f32 	%f26, %f25, %f96;
	ld.shared.f32 	%f27, [%r2+6144];
	add.f32 	%f28, %f26, %f27;
	ld.shared.f32 	%f29, [%r2+7168];
	add.f32 	%f13, %f28, %f29;
	st.shared.f32 	[%r1], %f13;
	ld.shared.f32 	%f30, [%r2];
	add.f32 	%f31, %f30, 0f00000000;
	ld.shared.f32 	%f32, [%r2+1024];
	add.f32 	%f33, %f31, %f32;
	ld.shared.f32 	%f34, [%r2+2048];
	add.f32 	%f35, %f33, %f34;
	ld.shared.f32 	%f36, [%r2+3072];
	add.f32 	%f37, %f35, %f36;
	add.f32 	%f38, %f37, %f97;
	add.f32 	%f39, %f38, %f96;
	add.f32 	%f40, %f39, %f27;
	add.f32 	%f41, %f40, %f29;
	st.shared.f32 	[%r1+1024], %f41;
	ld.shared.f32 	%f101, [%r2];
	add.f32 	%f42, %f101, 0f00000000;
	ld.shared.f32 	%f43, [%r2+1024];
	add.f32 	%f44, %f42, %f43;
	ld.shared.f32 	%f45, [%r2+2048];
	add.f32 	%f46, %f44, %f45;
	ld.shared.f32 	%f47, [%r2+3072];
	add.f32 	%f48, %f46, %f47;
	ld.shared.f32 	%f49, [%r2+4096];
	add.f32 	%f50, %f48, %f49;
	add.f32 	%f51, %f50, %f96;
	add.f32 	%f52, %f51, %f27;
	add.f32 	%f53, %f52, %f29;
	st.shared.f32 	[%r1+2048], %f53;
	ld.shared.f32 	%f100, [%r2+1024];
	add.f32 	%f54, %f42, %f100;
	ld.shared.f32 	%f55, [%r2+2048];
	add.f32 	%f56, %f54, %f55;
	ld.shared.f32 	%f57, [%r2+3072];
	add.f32 	%f58, %f56, %f57;
	ld.shared.f32 	%f59, [%r2+4096];
	add.f32 	%f60, %f58, %f59;
	ld.shared.f32 	%f61, [%r2+5120];
	add.f32 	%f62, %f60, %f61;
	add.f32 	%f63, %f62, %f27;
	add.f32 	%f64, %f63, %f29;
	st.shared.f32 	[%r1+3072], %f64;
	ld.shared.f32 	%f99, [%r2+2048];
	add.f32 	%f65, %f54, %f99;
	ld.shared.f32 	%f66, [%r2+3072];
	add.f32 	%f67, %f65, %f66;
	ld.shared.f32 	%f68, [%r2+4096];
	add.f32 	%f69, %f67, %f68;
	ld.shared.f32 	%f70, [%r2+5120];
	add.f32 	%f71, %f69, %f70;
	ld.shared.f32 	%f72, [%r2+6144];
	add.f32 	%f73, %f71, %f72;
	add.f32 	%f74, %f73, %f29;
	st.shared.f32 	[%r1+4096], %f74;
	ld.shared.f32 	%f98, [%r2+3072];
	add.f32 	%f75, %f65, %f98;
	ld.shared.f32 	%f76, [%r2+4096];
	add.f32 	%f77, %f75, %f76;
	ld.shared.f32 	%f78, [%r2+5120];
	add.f32 	%f79, %f77, %f78;
	ld.shared.f32 	%f80, [%r2+6144];
	add.f32 	%f81, %f79, %f80;
	ld.shared.f32 	%f82, [%r2+7168];
	add.f32 	%f83, %f81, %f82;
	st.shared.f32 	[%r1+5120], %f83;
	ld.shared.f32 	%f97, [%r2+4096];
	add.f32 	%f84, %f75, %f97;
	ld.shared.f32 	%f85, [%r2+5120];
	add.f32 	%f86, %f84, %f85;
	ld.shared.f32 	%f87, [%r2+6144];
	add.f32 	%f88, %f86, %f87;
	ld.shared.f32 	%f89, [%r2+7168];
	add.f32 	%f90, %f88, %f89;
	st.shared.f32 	[%r1+6144], %f90;
	ld.shared.f32 	%f96, [%r2+5120];
	add.f32 	%f91, %f84, %f96;
	ld.shared.f32 	%f92, [%r2+6144];
	add.f32 	%f93, %f91, %f92;
	ld.shared.f32 	%f94, [%r2+7168];
	add.f32 	%f95, %f93, %f94;
	st.shared.f32 	[%r1+7168], %f95;
	add.s32 	%r17, %r17, 8;
	setp.ne.s32 	%p1, %r17, 10000;
	@%p1 bra 	$L__BB4_1;
	st.global.f32 	[%rd1], %f13;
	ret;

}
	// .globl	_Z11add_vectorsILi5EEvPf
.visible .entry _Z11add_vectorsILi5EEvPf(
	.param .u64 .ptr .align 1 _Z11add_vectorsILi5EEvPf_param_0
)
{
	.reg .pred 	%p<2>;
	.reg .b32 	%r<18>;
	.reg .b32 	%f<102>;
	.reg .b64 	%rd<5>;
	// demoted variable
	.shared .align 4 .b8 _ZZ11add_vectorsILi5EEvPfE3shm[8192];
	ld.param.u64 	%rd2, [_Z11add_vectorsILi5EEvPf_param_0];
	cvta.to.global.u64 	%rd3, %rd2;
	mov.u32 	%r6, %ntid.x;
	mov.u32 	%r7, %ctaid.x;
	mov.u32 	%r8, %tid.x;
	mad.lo.s32 	%r9, %r6, %r7, %r8;
	mul.wide.s32 	%rd4, %r9, 4;
	add.s64 	%rd1, %rd3, %rd4;
	shl.b32 	%r10, %r8, 2;
	mov.u32 	%r11, _ZZ11add_vectorsILi5EEvPfE3shm;
	add.s32 	%r1, %r11, %r10;
	ld.global.f32 	%f20, [%rd1];
	st.shared.f32 	[%r1], %f20;
	st.shared.f32 	[%r1+1024], %f20;
	st.shared.f32 	[%r1+2048], %f20;
	st.shared.f32 	[%r1+3072], %f20;
	st.shared.f32 	[%r1+4096], %f20;
	st.shared.f32 	[%r1+5120], %f20;
	st.shared.f32 	[%r1+6144], %f20;
	st.shared.f32 	[%r1+7168], %f20;
	shl.b32 	%r12, %r8, 5;
	and.b32  	%r13, %r12, 224;
	shr.u32 	%r14, %r8, 3;
	add.s32 	%r15, %r13, %r14;
	shl.b32 	%r16, %r15, 2;
	add.s32 	%r2, %r11, %r16;
	ld.shared.f32 	%f101, [%r2];
	ld.shared.f32 	%f100, [%r2+1024];
	ld.shared.f32 	%f99, [%r2+2048];
	ld.shared.f32 	%f98, [%r2+3072];
	ld.shared.f32 	%f97, [%r2+4096];
	ld.shared.f32 	%f96, [%r2+5120];
	mov.b32 	%r17, 0;
$L__BB5_1:
	add.f32 	%f21, %f101, 0f00000000;
	add.f32 	%f22, %f21, %f100;
	add.f32 	%f23, %f22, %f99;
	add.f32 	%f24, %f23, %f98;
	add.f32 	%f25, %f24, %f97;
	add.f32 	%f26, %f25, %f96;
	ld.shared.f32 	%f27, [%r2+6144];
	add.f32 	%f28, %f26, %f27;
	ld.shared.f32 	%f29, [%r2+7168];
	add.f32 	%f13, %f28, %f29;
	st.shared.f32 	[%r1], %f13;
	ld.shared.f32 	%f30, [%r2];
	add.f32 	%f31, %f30, 0f00000000;
	ld.shared.f32 	%f32, [%r2+1024];
	add.f32 	%f33, %f31, %f32;
	ld.shared.f32 	%f34, [%r2+2048];
	add.f32 	%f35, %f33, %f34;
	ld.shared.f32 	%f36, [%r2+3072];
	add.f32 	%f37, %f35, %f36;
	add.f32 	%f38, %f37, %f97;
	add.f32 	%f39, %f38, %f96;
	add.f32 	%f40, %f39, %f27;
	add.f32 	%f41, %f40, %f29;
	st.shared.f32 	[%r1+1024], %f41;
	ld.shared.f32 	%f101, [%r2];
	add.f32 	%f42, %f101, 0f00000000;
	ld.shared.f32 	%f43, [%r2+1024];
	add.f32 	%f44, %f42, %f43;
	ld.shared.f32 	%f45, [%r2+2048];
	add.f32 	%f46, %f44, %f45;
	ld.shared.f32 	%f47, [%r2+3072];
	add.f32 	%f48, %f46, %f47;
	ld.shared.f32 	%f49, [%r2+4096];
	add.f32 	%f50, %f48, %f49;
	add.f32 	%f51, %f50, %f96;
	add.f32 	%f52, %f51, %f27;
	add.f32 	%f53, %f52, %f29;
	st.shared.f32 	[%r1+2048], %f53;
	ld.shared.f32 	%f100, [%r2+1024];
	add.f32 	%f54, %f42, %f100;
	ld.shared.f32 	%f55, [%r2+2048];
	add.f32 	%f56, %f54, %f55;
	ld.shared.f32 	%f57, [%r2+3072];
	add.f32 	%f58, %f56, %f57;
	ld.shared.f32 	%f59, [%r2+4096];
	add.f32 	%f60, %f58, %f59;
	ld.shared.f32 	%f61, [%r2+5120];
	add.f32 	%f62, %f60, %f61;
	add.f32 	%f63, %f62, %f27;
	add.f32 	%f64, %f63, %f29;
	st.shared.f32 	[%r1+3072], %f64;
	ld.shared.f32 	%f99, [%r2+2048];
	add.f32 	%f65, %f54, %f99;
	ld.shared.f32 	%f66, [%r2+3072];
	add.f32 	%f67, %f65, %f66;
	ld.shared.f32 	%f68, [%r2+4096];
	add.f32 	%f69, %f67, %f68;
	ld.shared.f32 	%f70, [%r2+5120];
	add.f32 	%f71, %f69, %f70;
	ld.shared.f32 	%f72, [%r2+6144];
	add.f32 	%f73, %f71, %f72;
	add.f32 	%f74, %f73, %f29;
	st.shared.f32 	[%r1+4096], %f74;
	ld.shared.f32 	%f98, [%r2+3072];
	add.f32 	%f75, %f65, %f98;
	ld.shared.f32 	%f76, [%r2+4096];
	add.f32 	%f77, %f75, %f76;
	ld.shared.f32 	%f78, [%r2+5120];
	add.f32 	%f79, %f77, %f78;
	ld.shared.f32 	%f80, [%r2+6144];
	add.f32 	%f81, %f79, %f80;
	ld.shared.f32 	%f82, [%r2+7168];
	add.f32 	%f83, %f81, %f82;
	st.shared.f32 	[%r1+5120], %f83;
	ld.shared.f32 	%f97, [%r2+4096];
	add.f32 	%f84, %f75, %f97;
	ld.shared.f32 	%f85, [%r2+5120];
	add.f32 	%f86, %f84, %f85;
	ld.shared.f32 	%f87, [%r2+6144];
	add.f32 	%f88, %f86, %f87;
	ld.shared.f32 	%f89, [%r2+7168];
	add.f32 	%f90, %f88, %f89;
	st.shared.f32 	[%r1+6144], %f90;
	ld.shared.f32 	%f96, [%r2+5120];
	add.f32 	%f91, %f84, %f96;
	ld.shared.f32 	%f92, [%r2+6144];
	add.f32 	%f93, %f91, %f92;
	ld.shared.f32 	%f94, [%r2+7168];
	add.f32 	%f95, %f93, %f94;
	st.shared.f32 	[%r1+7168], %f95;
	add.s32 	%r17, %r17, 8;
	setp.ne.s32 	%p1, %r17, 10000;
	@%p1 bra 	$L__BB5_1;
	st.global.f32 	[%rd1], %f13;
	ret;

}


// ===== COMPILED SASS (sm_100) =====

	.target	sm_100

	.elftype	@"ET_EXEC"


//--------------------- .note.nv.tkinfo           --------------------------
	.section	.note.nv.tkinfo,"",@"SHT_NOTE"
	.sectionflags	@"SHF_NOTE_NV_TKINFO"
	.tkinfo
        /*0018*/ 	.word	0x00000002
        /*0030*/ 	.string	""
        /*0030*/ 	.string	"ptxas"
        /*0030*/ 	.string	"Cuda compilation tools, release 13.0, V13.0.88"
        /*0030*/ 	.string	"Build cuda_13.0.r13.0/compiler.36424714_0"
        /*0030*/ 	.string	"-arch sm_100 -m 64 "



//--------------------- .note.nv.cuinfo           --------------------------
	.section	.note.nv.cuinfo,"",@"SHT_NOTE"
	.sectionflags	@"SHF_NOTE_NV_CUINFO"
        /*0018*/ 	.short	0x0002
        /*001a*/ 	.short	0x0064
        /*001c*/ 	.short	0x0082
	.zero		2


//--------------------- .nv.info                  --------------------------
	.section	.nv.info,"",@"SHT_CUDA_INFO"
	.align	4


	//----- nvinfo : EIATTR_REGCOUNT
	.align		4
        /*0000*/ 	.byte	0x04, 0x2f
        /*0002*/ 	.short	(.L_1 - .L_0)
	.align		4
.L_0:
        /*0004*/ 	.word	index@(_Z11add_vectorsILi0EEvPf)
        /*0008*/ 	.word	0x00000016


	//----- nvinfo : EIATTR_FRAME_SIZE
	.align		4
.L_1:
        /*000c*/ 	.byte	0x04, 0x11
        /*000e*/ 	.short	(.L_3 - .L_2)
	.align		4
.L_2:
        /*0010*/ 	.word	index@(_Z11add_vectorsILi0EEvPf)
        /*0014*/ 	.word	0x00000000


	//----- nvinfo : EIATTR_REGCOUNT
	.align		4
.L_3:
        /*0018*/ 	.byte	0x04, 0x2f
        /*001a*/ 	.short	(.L_5 - .L_4)
	.align		4
.L_4:
        /*001c*/ 	.word	index@(_Z11add_vectorsILi1EEvPf)
        /*0020*/ 	.word	0x00000016


	//----- nvinfo : EIATTR_FRAME_SIZE
	.align		4
.L_5:
        /*0024*/ 	.byte	0x04, 0x11
        /*0026*/ 	.short	(.L_7 - .L_6)
	.align		4
.L_6:
        /*0028*/ 	.word	index@(_Z11add_vectorsILi1EEvPf)
        /*002c*/ 	.word	0x00000000


	//----- nvinfo : EIATTR_REGCOUNT
	.align		4
.L_7:
        /*0030*/ 	.byte	0x04, 0x2f
        /*0032*/ 	.short	(.L_9 - .L_8)
	.align		4
.L_8:
        /*0034*/ 	.word	index@(_Z11add_vectorsILi2EEvPf)
        /*0038*/ 	.word	0x00000016


	//----- nvinfo : EIATTR_FRAME_SIZE
	.align		4
.L_9:
        /*003c*/ 	.byte	0x04, 0x11
        /*003e*/ 	.short	(.L_11 - .L_10)
	.align		4
.L_10:
        /*0040*/ 	.word	index@(_Z11add_vectorsILi2EEvPf)
        /*0044*/ 	.word	0x00000000


	//----- nvinfo : EIATTR_REGCOUNT
	.align		4
.L_11:
        /*0048*/ 	.byte	0x04, 0x2f
        /*004a*/ 	.short	(.L_13 - .L_12)
	.align		4
.L_12:
        /*004c*/ 	.word	index@(_Z11add_vectorsILi3EEvPf)
        /*0050*/ 	.word	0x00000018


	//----- nvinfo : EIATTR_FRAME_SIZE
	.align		4
.L_13:
        /*0054*/ 	.byte	0x04, 0x11
        /*0056*/ 	.short	(.L_15 - .L_14)
	.align		4
.L_14:
        /*0058*/ 	.word	index@(_Z11add_vectorsILi3EEvPf)
        /*005c*/ 	.word	0x00000000


	//----- nvinfo : EIATTR_REGCOUNT
	.align		4
.L_15:
        /*0060*/ 	.byte	0x04, 0x2f
        /*0062*/ 	.short	(.L_17 - .L_16)
	.align		4
.L_16:
        /*0064*/ 	.word	index@(_Z11add_vectorsILi4EEvPf)
        /*0068*/ 	.word	0x00000016


	//----- nvinfo : EIATTR_FRAME_SIZE
	.align		4
.L_17:
        /*006c*/ 	.byte	0x04, 0x11
        /*006e*/ 	.short	(.L_19 - .L_18)
	.align		4
.L_18:
        /*0070*/ 	.word	index@(_Z11add_vectorsILi4EEvPf)
        /*0074*/ 	.word	0x00000000


	//----- nvinfo : EIATTR_REGCOUNT
	.align		4
.L_19:
        /*0078*/ 	.byte	0x04, 0x2f
        /*007a*/ 	.short	(.L_21 - .L_20)
	.align		4
.L_20:
        /*007c*/ 	.word	index@(_Z11add_vectorsILi5EEvPf)
        /*0080*/ 	.word	0x00000016


	//----- nvinfo : EIATTR_FRAME_SIZE
	.align		4
.L_21:
        /*0084*/ 	.byte	0x04, 0x11
        /*0086*/ 	.short	(.L_23 - .L_22)
	.align		4
.L_22:
        /*0088*/ 	.word	index@(_Z11add_vectorsILi5EEvPf)
        /*008c*/ 	.word	0x00000000


	//----- nvinfo : EIATTR_MIN_STACK_SIZE
	.align		4
.L_23:
        /*0090*/ 	.byte	0x04, 0x12
        /*0092*/ 	.short	(.L_25 - .L_24)
	.align		4
.L_24:
        /*0094*/ 	.word	index@(_Z11add_vectorsILi5EEvPf)
        /*0098*/ 	.word	0x00000000


	//----- nvinfo : EIATTR_MIN_STACK_SIZE
	.align		4
.L_25:
        /*009c*/ 	.byte	0x04, 0x12
        /*009e*/ 	.short	(.L_27 - .L_26)
	.align		4
.L_26:
        /*00a0*/ 	.word	index@(_Z11add_vectorsILi4EEvPf)
        /*00a4*/ 	.word	0x00000000


	//----- nvinfo : EIATTR_MIN_STACK_SIZE
	.align		4
.L_27:
        /*00a8*/ 	.byte	0x04, 0x12
        /*00aa*/ 	.short	(.L_29 - .L_28)
	.align		4
.L_28:
        /*00ac*/ 	.word	index@(_Z11add_vectorsILi3EEvPf)
        /*00b0*/ 	.word	0x00000000


	//----- nvinfo : EIATTR_MIN_STACK_SIZE
	.align		4
.L_29:
        /*00b4*/ 	.byte	0x04, 0x12
        /*00b6*/ 	.short	(.L_31 - .L_30)
	.align		4
.L_30:
        /*00b8*/ 	.word	index@(_Z11add_vectorsILi2EEvPf)
        /*00bc*/ 	.word	0x00000000


	//----- nvinfo : EIATTR_MIN_STACK_SIZE
	.align		4
.L_31:
        /*00c0*/ 	.byte	0x04, 0x12
        /*00c2*/ 	.short	(.L_33 - .L_32)
	.align		4
.L_32:
        /*00c4*/ 	.word	index@(_Z11add_vectorsILi1EEvPf)
        /*00c8*/ 	.word	0x00000000


	//----- nvinfo : EIATTR_MIN_STACK_SIZE
	.align		4
.L_33:
        /*00cc*/ 	.byte	0x04, 0x12
        /*00ce*/ 	.short	(.L_35 - .L_34)
	.align		4
.L_34:
        /*00d0*/ 	.word	index@(_Z11add_vectorsILi0EEvPf)
        /*00d4*/ 	.word	0x00000000
.L_35:


//--------------------- .nv.compat                --------------------------
	.section	.nv.compat,"",@"SHT_CUDA_COMPAT_INFO"
	.align	4
        /*0000*/ 	.byte	0x02, 0x09, 0x00, 0x00, 0x02, 0x02, 0x01, 0x00, 0x02, 0x05, 0x05, 0x00, 0x03, 0x07, 0x01, 0x01
        /*0010*/ 	.byte	0x02, 0x03, 0x00, 0x00, 0x02, 0x06, 0x01, 0x00, 0x04, 0x0b, 0x08, 0x00, 0x09, 0x00, 0x00, 0x00
        /*0020*/ 	.byte	0x00, 0x00, 0x00, 0x00


//--------------------- .nv.info._Z11add_vectorsILi5EEvPf --------------------------
	.section	.nv.info._Z11add_vectorsILi5EEvPf,"",@"SHT_CUDA_INFO"
	.sectionflags	@""
	.align	4


	//----- nvinfo : EIATTR_CUDA_API_VERSION
	.align		4
        /*0000*/ 	.byte	0x04, 0x37
        /*0002*/ 	.short	(.L_37 - .L_36)
.L_36:
        /*0004*/ 	.word	0x00000082


	//----- nvinfo : EIATTR_KPARAM_INFO
	.align		4
.L_37:
        /*0008*/ 	.byte	0x04, 0x17
        /*000a*/ 	.short	(.L_39 - .L_38)
.L_38:
        /*000c*/ 	.word	0x00000000
        /*0010*/ 	.short	0x0000
        /*0012*/ 	.short	0x0000
        /*0014*/ 	.byte	0x00, 0xf5, 0x21, 0x00


	//----- nvinfo : EIATTR_SPARSE_MMA_MASK
	.align		4
.L_39:
        /*0018*/ 	.byte	0x03, 0x50
        /*001a*/ 	.short	0x0000


	//----- nvinfo : EIATTR_MAXREG_COUNT
	.align		4
        /*001c*/ 	.byte	0x03, 0x1b
        /*001e*/ 	.short	0x00ff


	//----- nvinfo : EIATTR_MERCURY_ISA_VERSION
	.align		4
        /*0020*/ 	.byte	0x03, 0x5f
        /*0022*/ 	.short	0x0101


	//----- nvinfo : EIATTR_VRC_CTA_INIT_COUNT
	.align		4
        /*0024*/ 	.byte	0x02, 0x4a
	.zero		1
	.zero		1


	//----- nvinfo : EIATTR_EXIT_INSTR_OFFSETS
	.align		4
        /*0028*/ 	.byte	0x04, 0x1c
        /*002a*/ 	.short	(.L_41 - .L_40)


	//   ....[0]....
.L_40:
        /*002c*/ 	.word	0x000007e0


	//----- nvinfo : EIATTR_CBANK_PARAM_SIZE
	.align		4
.L_41:
        /*0030*/ 	.byte	0x03, 0x19
        /*0032*/ 	.short	0x0008


	//----- nvinfo : EIATTR_PARAM_CBANK
	.align		4
        /*0034*/ 	.byte	0x04, 0x0a
        /*0036*/ 	.short	(.L_43 - .L_42)
	.align		4
.L_42:
        /*0038*/ 	.word	index@(.nv.constant0._Z11add_vectorsILi5EEvPf)
        /*003c*/ 	.short	0x0380
        /*003e*/ 	.short	0x0008


	//----- nvinfo : EIATTR_SW_WAR
	.align		4
.L_43:
        /*0040*/ 	.byte	0x04, 0x36
        /*0042*/ 	.short	(.L_45 - .L_44)
.L_44:
        /*0044*/ 	.word	0x00000008
.L_45:


//--------------------- .nv.info._Z11add_vectorsILi4EEvPf --------------------------
	.section	.nv.info._Z11add_vectorsILi4EEvPf,"",@"SHT_CUDA_INFO"
	.sectionflags	@""
	.align	4


	//----- nvinfo : EIATTR_CUDA_API_VERSION
	.align		4
        /*0000*/ 	.byte	0x04, 0x37
        /*0002*/ 	.short	(.L_47 - .L_46)
.L_46:
        /*0004*/ 	.word	0x00000082


	//----- nvinfo : EIATTR_KPARAM_INFO
	.align		4
.L_47:
        /*0008*/ 	.byte	0x04, 0x17
        /*000a*/ 	.short	(.L_49 - .L_48)
.L_48:
        /*000c*/ 	.word	0x00000000
        /*0010*/ 	.short	0x0000
        /*0012*/ 	.short	0x0000
        /*0014*/ 	.byte	0x00, 0xf5, 0x21, 0x00


	//----- nvinfo : EIATTR_SPARSE_MMA_MASK
	.align		4
.L_49:
        /*0018*/ 	.byte	0x03, 0x50
        /*001a*/ 	.short	0x0000


	//----- nvinfo : EIATTR_MAXREG_COUNT
	.align		4
        /*001c*/ 	.byte	0x03, 0x1b
        /*001e*/ 	.short	0x00ff


	//----- nvinfo : EIATTR_MERCURY_ISA_VERSION
	.align		4
        /*0020*/ 	.byte	0x03, 0x5f
        /*0022*/ 	.short	0x0101


	//----- nvinfo : EIATTR_VRC_CTA_INIT_COUNT
	.align		4
        /*0024*/ 	.byte	0x02, 0x4a
	.zero		1
	.zero		1


	//----- nvinfo : EIATTR_EXIT_INSTR_OFFSETS
	.align		4
        /*0028*/ 	.byte	0x04, 0x1c
        /*002a*/ 	.short	(.L_51 - .L_50)


	//   ....[0]....
.L_50:
        /*002c*/ 	.word	0x000007e0


	//----- nvinfo : EIATTR_CBANK_PARAM_SIZE
	.align		4
.L_51:
        /*0030*/ 	.byte	0x03, 0x19
        /*0032*/ 	.short	0x0008


	//----- nvinfo : EIATTR_PARAM_CBANK
	.align		4
        /*0034*/ 	.byte	0x04, 0x0a
        /*0036*/ 	.short	(.L_53 - .L_52)
	.align		4
.L_52:
        /*0038*/ 	.word	index@(.nv.constant0._Z11add_vectorsILi4EEvPf)
        /*003c*/ 	.short	0x0380
        /*003e*/ 	.short	0x0008


	//----- nvinfo : EIATTR_SW_WAR
	.align		4
.L_53:
        /*0040*/ 	.byte	0x04, 0x36
        /*0042*/ 	.short	(.L_55 - .L_54)
.L_54:
        /*0044*/ 	.word	0x00000008
.L_55:


//--------------------- .nv.info._Z11add_vectorsILi3EEvPf --------------------------
	.section	.nv.info._Z11add_vectorsILi3EEvPf,"",@"SHT_CUDA_INFO"
	.sectionflags	@""
	.align	4


	//----- nvinfo : EIATTR_CUDA_API_VERSION
	.align		4
        /*0000*/ 	.byte	0x04, 0x37
        /*0002*/ 	.short	(.L_57 - .L_56)
.L_56:
        /*0004*/ 	.word	0x00000082


	//----- nvinfo : EIATTR_KPARAM_INFO
	.align		4
.L_57:
        /*0008*/ 	.byte	0x04, 0x17
        /*000a*/ 	.short	(.L_59 - .L_58)
.L_58:
        /*000c*/ 	.word	0x00000000
        /*0010*/ 	.short	0x0000
        /*0012*/ 	.short	0x0000
        /*0014*/ 	.byte	0x00, 0xf5, 0x21, 0x00


	//----- nvinfo : EIATTR_SPARSE_MMA_MASK
	.align		4
.L_59:
        /*0018*/ 	.byte	0x03, 0x50
        /*001a*/ 	.short	0x0000


	//----- nvinfo : EIATTR_MAXREG_COUNT
	.align		4
        /*001c*/ 	.byte	0x03, 0x1b
        /*001e*/ 	.short	0x00ff


	//----- nvinfo : EIATTR_MERCURY_ISA_VERSION
	.align		4
        /*0020*/ 	.byte	0x03, 0x5f
        /*0022*/ 	.short	0x0101


	//----- nvinfo : EIATTR_VRC_CTA_INIT_COUNT
	.align		4
        /*0024*/ 	.byte	0x02, 0x4a
	.zero		1
	.zero		1


	//----- nvinfo : EIATTR_EXIT_INSTR_OFFSETS
	.align		4
        /*0028*/ 	.byte	0x04, 0x1c
        /*002a*/ 	.short	(.L_61 - .L_60)


	//   ....[0]....
.L_60:
        /*002c*/ 	.word	0x00000900


	//----- nvinfo : EIATTR_CBANK_PARAM_SIZE
	.align		4
.L_61:
        /*0030*/ 	.byte	0x03, 0x19
        /*0032*/ 	.short	0x0008


	//----- nvinfo : EIATTR_PARAM_CBANK
	.align		4
        /*0034*/ 	.byte	0x04, 0x0a
        /*0036*/ 	.short	(.L_63 - .L_62)
	.align		4
.L_62:
        /*0038*/ 	.word	index@(.nv.constant0._Z11add_vectorsILi3EEvPf)
        /*003c*/ 	.short	0x0380
        /*003e*/ 	.short	0x0008


	//----- nvinfo : EIATTR_SW_WAR
	.align		4
.L_63:
        /*0040*/ 	.byte	0x04, 0x36
        /*0042*/ 	.short	(.L_65 - .L_64)
.L_64:
        /*0044*/ 	.word	0x00000008
.L_65:


//--------------------- .nv.info._Z11add_vectorsILi2EEvPf --------------------------
	.section	.nv.info._Z11add_vectorsILi2EEvPf,"",@"SHT_CUDA_INFO"
	.sectionflags	@""
	.align	4


	//----- nvinfo : EIATTR_CUDA_API_VERSION
	.align		4
        /*0000*/ 	.byte	0x04, 0x37
        /*0002*/ 	.short	(.L_67 - .L_66)
.L_66:
        /*0004*/ 	.word	0x00000082


	//----- nvinfo : EIATTR_KPARAM_INFO
	.align		4
.L_67:
        /*0008*/ 	.byte	0x04, 0x17
        /*000a*/ 	.short	(.L_69 - .L_68)
.L_68:
        /*000c*/ 	.word	0x00000000
        /*0010*/ 	.short	0x0000
        /*0012*/ 	.short	0x0000
        /*0014*/ 	.byte	0x00, 0xf5, 0x21, 0x00


	//----- nvinfo : EIATTR_SPARSE_MMA_MASK
	.align		4
.L_69:
        /*0018*/ 	.byte	0x03, 0x50
        /*001a*/ 	.short	0x0000


	//----- nvinfo : EIATTR_MAXREG_COUNT
	.align		4
        /*001c*/ 	.byte	0x03, 0x1b
        /*001e*/ 	.short	0x00ff


	//----- nvinfo : EIATTR_MERCURY_ISA_VERSION
	.align		4
        /*0020*/ 	.byte	0x03, 0x5f
        /*0022*/ 	.short	0x0101


	//----- nvinfo : EIATTR_VRC_CTA_INIT_COUNT
	.align		4
        /*0024*/ 	.byte	0x02, 0x4a
	.zero		1
	.zero		1


	//----- nvinfo : EIATTR_EXIT_INSTR_OFFSETS
	.align		4
        /*0028*/ 	.byte	0x04, 0x1c
        /*002a*/ 	.short	(.L_71 - .L_70)


	//   ....[0]....
.L_70:
        /*002c*/ 	.word	0x000006f0


	//----- nvinfo : EIATTR_CBANK_PARAM_SIZE
	.align		4
.L_71:
        /*0030*/ 	.byte	0x03, 0x19
        /*0032*/ 	.short	0x0008


	//----- nvinfo : EIATTR_PARAM_CBANK
	.align		4
        /*0034*/ 	.byte	0x04, 0x0a
        /*0036*/ 	.short	(.L_73 - .L_72)
	.align		4
.L_72:
        /*0038*/ 	.word	index@(.nv.constant0._Z11add_vectorsILi2EEvPf)
        /*003c*/ 	.short	0x0380
        /*003e*/ 	.short	0x0008


	//----- nvinfo : EIATTR_SW_WAR
	.align		4
.L_73:
        /*0040*/ 	.byte	0x04, 0x36
        /*0042*/ 	.short	(.L_75 - .L_74)
.L_74:
        /*0044*/ 	.word	0x00000008
.L_75:


//--------------------- .nv.info._Z11add_vectorsILi1EEvPf --------------------------
	.section	.nv.info._Z11add_vectorsILi1EEvPf,"",@"SHT_CUDA_INFO"
	.sectionflags	@""
	.align	4


	//----- nvinfo : EIATTR_CUDA_API_VERSION
	.align		4
        /*0000*/ 	.byte	0x04, 0x37
        /*0002*/ 	.short	(.L_77 - .L_76)
.L_76:
        /*0004*/ 	.word	0x00000082


	//----- nvinfo : EIATTR_KPARAM_INFO
	.align		4
.L_77:
        /*0008*/ 	.byte	0x04, 0x17
        /*000a*/ 	.short	(.L_79 - .L_78)
.L_78:
        /*000c*/ 	.word	0x00000000
        /*0010*/ 	.short	0x0000
        /*0012*/ 	.short	0x0000
        /*0014*/ 	.byte	0x00, 0xf5, 0x21, 0x00


	//----- nvinfo : EIATTR_SPARSE_MMA_MASK
	.align		4
.L_79:
        /*0018*/ 	.byte	0x03, 0x50
        /*001a*/ 	.short	0x0000


	//----- nvinfo : EIATTR_MAXREG_COUNT
	.align		4
        /*001c*/ 	.byte	0x03, 0x1b
        /*001e*/ 	.short	0x00ff


	//----- nvinfo : EIATTR_MERCURY_ISA_VERSION
	.align		4
        /*0020*/ 	.byte	0x03, 0x5f
        /*0022*/ 	.short	0x0101


	//----- nvinfo : EIATTR_VRC_CTA_INIT_COUNT
	.align		4
        /*0024*/ 	.byte	0x02, 0x4a
	.zero		1
	.zero		1


	//----- nvinfo : EIATTR_EXIT_INSTR_OFFSETS
	.align		4
        /*0028*/ 	.byte	0x04, 0x1c
        /*002a*/ 	.short	(.L_81 - .L_80)


	//   ....[0]....
.L_80:
        /*002c*/ 	.word	0x00000700


	//----- nvinfo : EIATTR_CBANK_PARAM_SIZE
	.align		4
.L_81:
        /*0030*/ 	.byte	0x03, 0x19
        /*0032*/ 	.short	0x0008


	//----- nvinfo : EIATTR_PARAM_CBANK
	.align		4
        /*0034*/ 	.byte	0x04, 0x0a
        /*0036*/ 	.short	(.L_83 - .L_82)
	.align		4
.L_82:
        /*0038*/ 	.word	index@(.nv.constant0._Z11add_vectorsILi1EEvPf)
        /*003c*/ 	.short	0x0380
        /*003e*/ 	.short	0x0008


	//----- nvinfo : EIATTR_SW_WAR
	.align		4
.L_83:
        /*0040*/ 	.byte	0x04, 0x36
        /*0042*/ 	.short	(.L_85 - .L_84)
.L_84:
        /*0044*/ 	.word	0x00000008
.L_85:


//--------------------- .nv.info._Z11add_vectorsILi0EEvPf --------------------------
	.section	.nv.info._Z11add_vectorsILi0EEvPf,"",@"SHT_CUDA_INFO"
	.sectionflags	@""
	.align	4


	//----- nvinfo : EIATTR_CUDA_API_VERSION
	.align		4
        /*0000*/ 	.byte	0x04, 0x37
        /*0002*/ 	.short	(.L_87 - .L_86)
.L_86:
        /*0004*/ 	.word	0x00000082


	//----- nvinfo : EIATTR_KPARAM_INFO
	.align		4
.L_87:
        /*0008*/ 	.byte	0x04, 0x17
        /*000a*/ 	.short	(.L_89 - .L_88)
.L_88:
        /*000c*/ 	.word	0x00000000
        /*0010*/ 	.short	0x0000
        /*0012*/ 	.short	0x0000
        /*0014*/ 	.byte	0x00, 0xf5, 0x21, 0x00


	//----- nvinfo : EIATTR_SPARSE_MMA_MASK
	.align		4
.L_89:
        /*0018*/ 	.byte	0x03, 0x50
        /*001a*/ 	.short	0x0000


	//----- nvinfo : EIATTR_MAXREG_COUNT
	.align		4
        /*001c*/ 	.byte	0x03, 0x1b
        /*001e*/ 	.short	0x00ff


	//----- nvinfo : EIATTR_MERCURY_ISA_VERSION
	.align		4
        /*0020*/ 	.byte	0x03, 0x5f
        /*0022*/ 	.short	0x0101


	//----- nvinfo : EIATTR_VRC_CTA_INIT_COUNT
	.align		4
        /*0024*/ 	.byte	0x02, 0x4a
	.zero		1
	.zero		1


	//----- nvinfo : EIATTR_EXIT_INSTR_OFFSETS
	.align		4
        /*0028*/ 	.byte	0x04, 0x1c
        /*002a*/ 	.short	(.L_91 - .L_90)


	//   ....[0]....
.L_90:
        /*002c*/ 	.word	0x00000700


	//----- nvinfo : EIATTR_CBANK_PARAM_SIZE
	.align		4
.L_91:
        /*0030*/ 	.byte	0x03, 0x19
        /*0032*/ 	.short	0x0008


	//----- nvinfo : EIATTR_PARAM_CBANK
	.align		4
        /*0034*/ 	.byte	0x04, 0x0a
        /*0036*/ 	.short	(.L_93 - .L_92)
	.align		4
.L_92:
        /*0038*/ 	.word	index@(.nv.constant0._Z11add_vectorsILi0EEvPf)
        /*003c*/ 	.short	0x0380
        /*003e*/ 	.short	0x0008


	//----- nvinfo : EIATTR_SW_WAR
	.align		4
.L_93:
        /*0040*/ 	.byte	0x04, 0x36
        /*0042*/ 	.short	(.L_95 - .L_94)
.L_94:
        /*0044*/ 	.word	0x00000008
.L_95:


//--------------------- .nv.callgraph             --------------------------
	.section	.nv.callgraph,"",@"SHT_CUDA_CALLGRAPH"
	.align	4
	.sectionentsize	8
	.align		4
        /*0000*/ 	.word	0x00000000
	.align		4
        /*0004*/ 	.word	0xffffffff
	.align		4
        /*0008*/ 	.word	0x00000000
	.align		4
        /*000c*/ 	.word	0xfffffffe
	.align		4
        /*0010*/ 	.word	0x00000000
	.align		4
        /*0014*/ 	.word	0xfffffffd
	.align		4
        /*0018*/ 	.word	0x00000000
	.align		4
        /*001c*/ 	.word	0xfffffffc


//--------------------- .text._Z11add_vectorsILi5EEvPf --------------------------
	.section	.text._Z11add_vectorsILi5EEvPf,"ax",@progbits
	.align	128
        .global         _Z11add_vectorsILi5EEvPf
        .type           _Z11add_vectorsILi5EEvPf,@function
        .size           _Z11add_vectorsILi5EEvPf,(.L_x_12 - _Z11add_vectorsILi5EEvPf)
        .other          _Z11add_vectorsILi5EEvPf,@"STO_CUDA_ENTRY STV_DEFAULT"
_Z11add_vectorsILi5EEvPf:
.text._Z11add_vectorsILi5EEvPf:
[----:B------:R-:W-:Y:S01]  /*0000*/  LDC R1, c[0x0][0x37c] ;  /* 0x0000df00ff017b82 */ /* 0x000fe20000000800 */
[----:B------:R-:W0:Y:S07]  /*0010*/  S2R R5, SR_CTAID.X ;  /* 0x0000000000057919 */ /* 0x000e2e0000002500 */
[----:B------:R-:W1:Y:S01]  /*0020*/  LDC.64 R2, c[0x0][0x380] ;  /* 0x0000e000ff027b82 */ /* 0x000e620000000a00 */
[----:B------:R-:W0:Y:S01]  /*0030*/  LDCU UR4, c[0x0][0x360] ;  /* 0x00006c00ff0477ac */ /* 0x000e220008000800 */
[----:B------:R-:W0:Y:S01]  /*0040*/  S2R R6, SR_TID.X ;  /* 0x0000000000067919 */ /* 0x000e220000002100 */
[----:B------:R-:W2:Y:S01]  /*0050*/  LDCU.64 UR6, c[0x0][0x358] ;  /* 0x00006b00ff0677ac */ /* 0x000ea20008000a00 */
[----:B0-----:R-:W-:-:S04]  /*0060*/  IMAD R5, R5, UR4, R6 ;  /* 0x0000000405057c24 */ /* 0x001fc8000f8e0206 */
[----:B-1----:R-:W-:-:S05]  /*0070*/  IMAD.WIDE R2, R5, 0x4, R2 ;  /* 0x0000000405027825 */ /* 0x002fca00078e0202 */
[----:B--2---:R-:W2:Y:S01]  /*0080*/  LDG.E R5, desc[UR6][R2.64] ;  /* 0x0000000602057981 */ /* 0x004ea2000c1e1900 */
[----:B------:R-:W0:Y:S01]  /*0090*/  S2UR UR5, SR_CgaCtaId ;  /* 0x00000000000579c3 */ /* 0x000e220000008800 */
[----:B------:R-:W-:Y:S01]  /*00a0*/  SHF.L.U32 R0, R6, 0x5, RZ ;  /* 0x0000000506007819 */ /* 0x000fe200000006ff */
[----:B------:R-:W-:-:S03]  /*00b0*/  UMOV UR4, 0x400 ;  /* 0x0000040000047882 */ /* 0x000fc60000000000 */
[----:B------:R-:W-:-:S04]  /*00c0*/  LOP3.LUT R4, R0, 0xe0, RZ, 0xc0, !PT ;  /* 0x000000e000047812 */ /* 0x000fc800078ec0ff */
[----:B------:R-:W-:Y:S01]  /*00d0*/  LEA.HI R4, R6, R4, RZ, 0x1d ;  /* 0x0000000406047211 */ /* 0x000fe200078fe8ff */
[----:B0-----:R-:W-:-:S06]  /*00e0*/  ULEA UR4, UR5, UR4, 0x18 ;  /* 0x0000000405047291 */ /* 0x001fcc000f8ec0ff */
[----:B------:R-:W-:Y:S02]  /*00f0*/  LEA R0, R6, UR4, 0x2 ;  /* 0x0000000406007c11 */ /* 0x000fe4000f8e10ff */
[----:B------:R-:W-:Y:S01]  /*0100*/  LEA R4, R4, UR4, 0x2 ;  /* 0x0000000404047c11 */ /* 0x000fe2000f8e10ff */
[----:B------:R-:W-:Y:S02]  /*0110*/  UMOV UR4, URZ ;  /* 0x000000ff00047c82 */ /* 0x000fe40008000000 */
[----:B--2---:R0:W-:Y:S04]  /*0120*/  STS [R0], R5 ;  /* 0x0000000500007388 */ /* 0x0041e80000000800 */
[----:B------:R0:W-:Y:S04]  /*0130*/  STS [R0+0x400], R5 ;  /* 0x0004000500007388 */ /* 0x0001e80000000800 */
[----:B------:R0:W-:Y:S04]  /*0140*/  STS [R0+0x800], R5 ;  /* 0x0008000500007388 */ /* 0x0001e80000000800 */
[----:B------:R0:W-:Y:S04]  /*0150*/  STS [R0+0xc00], R5 ;  /* 0x000c000500007388 */ /* 0x0001e80000000800 */
[----:B------:R0:W-:Y:S04]  /*0160*/  STS [R0+0x1000], R5 ;  /* 0x0010000500007388 */ /* 0x0001e80000000800 */
[----:B------:R0:W-:Y:S04]  /*0170*/  STS [R0+0x1400], R5 ;  /* 0x0014000500007388 */ /* 0x0001e80000000800 */
[----:B------:R0:W-:Y:S04]  /*0180*/  STS [R0+0x1800], R5 ;  /* 0x0018000500007388 */ /* 0x0001e80000000800 */
[----:B------:R0:W-:Y:S04]  /*0190*/  STS [R0+0x1c00], R5 ;  /* 0x001c000500007388 */ /* 0x0001e80000000800 */
[----:B------:R0:W1:Y:S04]  /*01a0*/  LDS R8, [R4] ;  /* 0x0000000004087984 */ /* 0x0000680000000800 */
[----:B------:R0:W2:Y:S04]  /*01b0*/  LDS R10, [R4+0x400] ;  /* 0x00040000040a7984 */ /* 0x0000a80000000800 */
[----:B------:R0:W3:Y:S04]  /*01c0*/  LDS R11, [R4+0x800] ;  /* 0x00080000040b7984 */ /* 0x0000e80000000800 */
[----:B------:R0:W4:Y:S04]  /*01d0*/  LDS R13, [R4+0xc00] ;  /* 0x000c0000040d7984 */ /* 0x0001280000000800 */
[----:B------:R0:W0:Y:S04]  /*01e0*/  LDS R12, [R4+0x1000] ;  /* 0x00100000040c7984 */ /* 0x0000280000000800 */
[----:B------:R0:W0:Y:S02]  /*01f0*/  LDS R7, [R4+0x1400] ;  /* 0x0014000004077984 */ /* 0x0000240000000800 */
.L_x_0:
[----:B0-----:R-:W0:Y:S01]  /*0200*/  LDS R5, [R4+0x1800] ;  /* 0x0018000004057984 */ /* 0x001e220000000800 */
[----:B-1----:R-:W-:Y:S01]  /*0210*/  FADD R9, RZ, R8 ;  /* 0x00000008ff097221 */ /* 0x002fe20000000000 */
[----:B------:R-:W-:Y:S02]  /*0220*/  UIADD3 UR4, UPT, UPT, UR4, 0x8, URZ ;  /* 0x0000000804047890 */ /* 0x000fe4000fffe0ff */
[----:B------:R-:W1:Y:S01]  /*0230*/  LDS R6, [R4+0x1c00] ;  /* 0x001c000004067984 */ /* 0x000e620000000800 */
[----:B--2---:R-:W-:Y:S01]  /*0240*/  FADD R10, R9, R10 ;  /* 0x0000000a090a7221 */ /* 0x004fe20000000000 */
[----:B------:R-:W-:-:S03]  /*0250*/  UISETP.NE.AND UP0, UPT, UR4, 0x2710, UPT ;  /* 0x000027100400788c */ /* 0x000fc6000bf05270 */
[----:B---3--:R-:W-:-:S04]  /*0260*/  FADD R10, R10, R11 ;  /* 0x0000000b0a0a7221 */ /* 0x008fc80000000000 */
[----:B----4-:R-:W-:-:S04]  /*0270*/  FADD R13, R10, R13 ;  /* 0x0000000d0a0d7221 */ /* 0x010fc80000000000 */
[----:B------:R-:W-:-:S04]  /*0280*/  FADD R8, R13, R12 ;  /* 0x0000000c0d087221 */ /* 0x000fc80000000000 */
[----:B------:R-:W-:-:S04]  /*0290*/  FADD R8, R8, R7 ;  /* 0x0000000708087221 */ /* 0x000fc80000000000 */
[----:B0-----:R-:W-:-:S04]  /*02a0*/  FADD R9, R8, R5 ;  /* 0x0000000508097221 */ /* 0x001fc80000000000 */
[----:B-1----:R-:W-:-:S05]  /*02b0*/  FADD R9, R9, R6 ;  /* 0x0000000609097221 */ /* 0x002fca0000000000 */
[----:B------:R-:W-:Y:S04]  /*02c0*/  STS [R0], R9 ;  /* 0x0000000900007388 */ /* 0x000fe80000000800 */
[----:B------:R-:W0:Y:S04]  /*02d0*/  LDS R8, [R4] ;  /* 0x0000000004087984 */ /* 0x000e280000000800 */
[----:B------:R-:W1:Y:S04]  /*02e0*/  LDS R11, [R4+0x400] ;  /* 0x00040000040b7984 */ /* 0x000e680000000800 */
[----:B------:R-:W2:Y:S04]  /*02f0*/  LDS R13, [R4+0x800] ;  /* 0x00080000040d7984 */ /* 0x000ea80000000800 */
[----:B------:R-:W3:Y:S01]  /*0300*/  LDS R15, [R4+0xc00] ;  /* 0x000c0000040f7984 */ /* 0x000ee20000000800 */
[----:B0-----:R-:W-:-:S04]  /*0310*/  FADD R8, RZ, R8 ;  /* 0x00000008ff087221 */ /* 0x001fc80000000000 */
[----:B-1----:R-:W-:-:S04]  /*0320*/  FADD R8, R8, R11 ;  /* 0x0000000b08087221 */ /* 0x002fc80000000000 */
[----:B--2---:R-:W-:-:S04]  /*0330*/  FADD R8, R8, R13 ;  /* 0x0000000d08087221 */ /* 0x004fc80000000000 */
[----:B---3--:R-:W-:-:S04]  /*0340*/  FADD R15, R8, R15 ;  /* 0x0000000f080f7221 */ /* 0x008fc80000000000 */
[----:B------:R-:W-:-:S04]  /*0350*/  FADD R12, R15, R12 ;  /* 0x0000000c0f0c7221 */ /* 0x000fc80000000000 */
[----:B------:R-:W-:-:S04]  /*0360*/  FADD R12, R12, R7 ;  /* 0x000000070c0c7221 */ /* 0x000fc80000000000 */
[----:B------:R-:W-:-:S04]  /*0370*/  FADD R11, R5, R12 ;  /* 0x0000000c050b7221 */ /* 0x000fc80000000000 */
[----:B------:R-:W-:-:S05]  /*0380*/  FADD R11, R6, R11 ;  /* 0x0000000b060b7221 */ /* 0x000fca0000000000 */
[----:B------:R-:W-:Y:S04]  /*0390*/  STS [R0+0x400], R11 ;  /* 0x0004000b00007388 */ /* 0x000fe80000000800 */
[----:B------:R-:W0:Y:S04]  /*03a0*/  LDS R8, [R4] ;  /* 0x0000000004087984 */ /* 0x000e280000000800 */
[----:B------:R-:W1:Y:S04]  /*03b0*/  LDS R10, [R4+0x400] ;  /* 0x00040000040a7984 */ /* 0x000e680000000800 */
[----:B------:R-:W2:Y:S04]  /*03c0*/  LDS R15, [R4+0x800] ;  /* 0x00080000040f7984 */ /* 0x000ea80000000800 */
[----:B------:R-:W3:Y:S04]  /*03d0*/  LDS R17, [R4+0xc00] ;  /* 0x000c000004117984 */ /* 0x000ee80000000800 */
[----:B------:R-:W4:Y:S01]  /*03e0*/  LDS R19, [R4+0x1000] ;  /* 0x0010000004137984 */ /* 0x000f220000000800 */
[----:B0-----:R-:W-:-:S04]  /*03f0*/  FADD R13, RZ, R8 ;  /* 0x00000008ff0d7221 */ /* 0x001fc80000000000 */
[----:B-1----:R-:W-:-:S04]  /*0400*/  FADD R10, R13, R10 ;  /* 0x0000000a0d0a7221 */ /* 0x002fc80000000000 */
[----:B--2---:R-:W-:-:S04]  /*0410*/  FADD R10, R10, R15 ;  /* 0x0000000f0a0a7221 */ /* 0x004fc80000000000 */
[----:B---3--:R-:W-:-:S04]  /*0420*/  FADD R10, R10, R17 ;  /* 0x000000110a0a7221 */ /* 0x008fc80000000000 */
[----:B----4-:R-:W-:-:S04]  /*0430*/  FADD R10, R10, R19 ;  /* 0x000000130a0a7221 */ /* 0x010fc80000000000 */
[----:B------:R-:W-:-:S04]  /*0440*/  FADD R10, R10, R7 ;  /* 0x000000070a0a7221 */ /* 0x000fc80000000000 */
[----:B------:R-:W-:-:S04]  /*0450*/  FADD R7, R5, R10 ;  /* 0x0000000a05077221 */ /* 0x000fc80000000000 */
[----:B------:R-:W-:-:S05]  /*0460*/  FADD R7, R6, R7 ;  /* 0x0000000706077221 */ /* 0x000fca0000000000 */
[----:B------:R-:W-:Y:S04]  /*0470*/  STS [R0+0x800], R7 ;  /* 0x0008000700007388 */ /* 0x000fe80000000800 */
[----:B------:R-:W0:Y:S04]  /*0480*/  LDS R10, [R4+0x400] ;  /* 0x00040000040a7984 */ /* 0x000e280000000800 */
[----:B------:R-:W1:Y:S04]  /*0490*/  LDS R11, [R4+0x800] ;  /* 0x00080000040b7984 */ /* 0x000e680000000800 */
[----:B------:R-:W2:Y:S04]  /*04a0*/  LDS R14, [R4+0xc00] ;  /* 0x000c0000040e7984 */ /* 0x000ea80000000800 */
[----:B------:R-:W3:Y:S04]  /*04b0*/  LDS R16, [R4+0x1000] ;  /* 0x0010000004107984 */ /* 0x000ee80000000800 */
[----:B------:R-:W4:Y:S01]  /*04c0*/  LDS R18, [R4+0x1400] ;  /* 0x0014000004127984 */ /* 0x000f220000000800 */
[----:B0-----:R-:W-:-:S04]  /*04d0*/  FADD R12, R13, R10 ;  /* 0x0000000a0d0c7221 */ /* 0x001fc80000000000 */
[----:B-1----:R-:W-:-:S04]  /*04e0*/  FADD R11, R12, R11 ;  /* 0x0000000b0c0b7221 */ /* 0x002fc80000000000 */
[----:B--2---:R-:W-:-:S04]  /*04f0*/  FADD R11, R11, R14 ;  /* 0x0000000e0b0b7221 */ /* 0x004fc80000000000 */
[----:B---3--:R-:W-:-:S04]  /*0500*/  FADD R11, R11, R16 ;  /* 0x000000100b0b7221 */ /* 0x008fc80000000000 */
[----:B----4-:R-:W-:-:S04]  /*0510*/  FADD R18, R11, R18 ;  /* 0x000000120b127221 */ /* 0x010fc80000000000 */
        /* <DEDUP_REMOVED lines=24> */
[----:B----4-:R-:W-:-:S05]  /*06a0*/  FADD R19, R6, R19 ;  /* 0x0000001306137221 */ /* 0x010fca0000000000 */
[----:B------:R-:W-:Y:S04]  /*06b0*/  STS [R0+0x1400], R19 ;  /* 0x0014001300007388 */ /* 0x000fe80000000800 */
[----:B------:R-:W0:Y:S04]  /*06c0*/  LDS R12, [R4+0x1000] ;  /* 0x00100000040c7984 */ /* 0x000e280000000800 */
[----:B------:R-:W1:Y:S04]  /*06d0*/  LDS R7, [R4+0x1400] ;  /* 0x0014000004077984 */ /* 0x000e680000000800 */
[----:B------:R-:W2:Y:S04]  /*06e0*/  LDS R14, [R4+0x1800] ;  /* 0x00180000040e7984 */ /* 0x000ea80000000800 */
[----:B------:R-:W3:Y:S01]  /*06f0*/  LDS R16, [R4+0x1c00] ;  /* 0x001c000004107984 */ /* 0x000ee20000000800 */
[----:B0-----:R-:W-:-:S04]  /*0700*/  FADD R6, R5, R12 ;  /* 0x0000000c05067221 */ /* 0x001fc80000000000 */
[----:B-1----:R-:W-:-:S04]  /*0710*/  FADD R7, R6, R7 ;  /* 0x0000000706077221 */ /* 0x002fc80000000000 */
[----:B--2---:R-:W-:-:S04]  /*0720*/  FADD R7, R7, R14 ;  /* 0x0000000e07077221 */ /* 0x004fc80000000000 */
[----:B---3--:R-:W-:-:S05]  /*0730*/  FADD R5, R7, R16 ;  /* 0x0000001007057221 */ /* 0x008fca0000000000 */
[----:B------:R-:W-:Y:S04]  /*0740*/  STS [R0+0x1800], R5 ;  /* 0x0018000500007388 */ /* 0x000fe80000000800 */
[----:B------:R-:W0:Y:S04]  /*0750*/  LDS R7, [R4+0x1400] ;  /* 0x0014000004077984 */ /* 0x000e280000000800 */
[----:B------:R-:W1:Y:S04]  /*0760*/  LDS R15, [R4+0x1800] ;  /* 0x00180000040f7984 */ /* 0x000e680000000800 */
[----:B------:R-:W2:Y:S01]  /*0770*/  LDS R17, [R4+0x1c00] ;  /* 0x001c000004117984 */ /* 0x000ea20000000800 */
[----:B0-----:R-:W-:-:S04]  /*0780*/  FADD R6, R6, R7 ;  /* 0x0000000706067221 */ /* 0x001fc80000000000 */
[----:B-1----:R-:W-:-:S04]  /*0790*/  FADD R6, R6, R15 ;  /* 0x0000000f06067221 */ /* 0x002fc80000000000 */
[----:B--2---:R-:W-:-:S05]  /*07a0*/  FADD R17, R6, R17 ;  /* 0x0000001106117221 */ /* 0x004fca0000000000 */
[----:B------:R0:W-:Y:S01]  /*07b0*/  STS [R0+0x1c00], R17 ;  /* 0x001c001100007388 */ /* 0x0001e20000000800 */
[----:B------:R-:W-:Y:S05]  /*07c0*/  BRA.U UP0, `(.L_x_0) ;  /* 0xfffffff9008c7547 */ /* 0x000fea000b83ffff */
[----:B------:R-:W-:Y:S01]  /*07d0*/  STG.E desc[UR6][R2.64], R9 ;  /* 0x0000000902007986 */ /* 0x000fe2000c101906 */
[----:B------:R-:W-:Y:S05]  /*07e0*/  EXIT ;  /* 0x000000000000794d */ /* 0x000fea0003800000 */
.L_x_1:
[----:B------:R-:W-:-:S00]  /*07f0*/  BRA `(.L_x_1) ;  /* 0xfffffffc00fc7947 */ /* 0x000fc0000383ffff */
[----:B------:R-:W-:-:S00]  /*0800*/  NOP ;  /* 0x0000000000007918 */ /* 0x000fc00000000000 */
[----:B------:R-:W-:-:S00]  /*0810*/  NOP ;  /* 0x0000000000007918 */ /* 0x000fc00000000000 */
[----:B------:R-:W-:-:S00]  /*0820*/  NOP ;  /* 0x0000000000007918 */ /* 0x000fc00000000000 */
[----:B------:R-:W-:-:S00]  /*0830*/  NOP ;  /* 0x0000000000007918 */ /* 0x000fc00000000000 */
[----:B------:R-:W-:-:S00]  /*0840*/  NOP ;  /* 0x0000000000007918 */ /* 0x000fc00000000000 */
[----:B------:R-:W-:-:S00]  /*0850*/  NOP ;  /* 0x0000000000007918 */ /* 0x000fc00000000000 */
[----:B------:R-:W-:-:S00]  /*0860*/  NOP ;  /* 0x0000000000007918 */ /* 0x000fc00000000000 */
[----:B------:R-:W-:-:S00]  /*0870*/  NOP ;  /* 0x0000000000007918 */ /* 0x000fc00000000000 */
.L_x_12:


//--------------------- .text._Z11add_vectorsILi4EEvPf --------------------------
	.section	.text._Z11add_vectorsILi4EEvPf,"ax",@progbits
	.align	128
        .global         _Z11add_vectorsILi4EEvPf
        .type           _Z11add_vectorsILi4EEvPf,@function
        .size           _Z11add_vectorsILi4EEvPf,(.L_x_13 - _Z11add_vectorsILi4EEvPf)
        .other          _Z11add_vectorsILi4EEvPf,@"STO_CUDA_ENTRY STV_DEFAULT"
_Z11add_vectorsILi4EEvPf:
.text._Z11add_vectorsILi4EEvPf:
        /* <DEDUP_REMOVED lines=32> */
.L_x_2:
        /* <DEDUP_REMOVED lines=95> */
.L_x_3:
        /* <DEDUP_REMOVED lines=9> */
.L_x_13:


//--------------------- .text._Z11add_vectorsILi3EEvPf --------------------------
	.section	.text._Z11add_vectorsILi3EEvPf,"ax",@progbits
	.align	128
        .global         _Z11add_vectorsILi3EEvPf
        .type           _Z11add_vectorsILi3EEvPf,@function
        .size           _Z11add_vectorsILi3EEvPf,(.L_x_14 - _Z11add_vectorsILi3EEvPf)
        .other          _Z11add_vectorsILi3EEvPf,@"STO_CUDA_ENTRY STV_DEFAULT"
_Z11add_vectorsILi3EEvPf:
.text._Z11add_vectorsILi3EEvPf:
        /* <DEDUP_REMOVED lines=29> */
[----:B------:R0:W4:Y:S02]  /*01d0*/  LDS R12, [R4+0xc00] ;  /* 0x000c0000040c7984 */ /* 0x0001240000000800 */
.L_x_4:
[----:B------:R-:W5:Y:S01]  /*01e0*/  LDS R14, [R4+0x1000] ;  /* 0x00100000040e7984 */ /* 0x000f620000000800 */
[----:B-1----:R-:W-:Y:S01]  /*01f0*/  FADD R9, RZ, R8 ;  /* 0x00000008ff097221 */ /* 0x002fe20000000000 */
[----:B------:R-:W-:Y:S02]  /*0200*/  UIADD3 UR4, UPT, UPT, UR4, 0x8, URZ ;  /* 0x0000000804047890 */ /* 0x000fe4000fffe0ff */
[----:B------:R-:W1:Y:S01]  /*0210*/  LDS R7, [R4+0x1400] ;  /* 0x0014000004077984 */ /* 0x000e620000000800 */
[----:B--2---:R-:W-:Y:S01]  /*0220*/  FADD R10, R9, R10 ;  /* 0x0000000a090a7221 */ /* 0x004fe20000000000 */
[----:B------:R-:W-:Y:S02]  /*0230*/  UISETP.NE.AND UP0, UPT, UR4, 0x2710, UPT ;  /* 0x000027100400788c */ /* 0x000fe4000bf05270 */
[----:B------:R-:W2:Y:S01]  /*0240*/  LDS R6, [R4+0x1800] ;  /* 0x0018000004067984 */ /* 0x000ea20000000800 */
[----:B---3--:R-:W-:-:S03]  /*0250*/  FADD R11, R10, R11 ;  /* 0x0000000b0a0b7221 */ /* 0x008fc60000000000 */
[----:B0-----:R-:W0:Y:S01]  /*0260*/  LDS R5, [R4+0x1c00] ;  /* 0x001c000004057984 */ /* 0x001e220000000800 */
[----:B----4-:R-:W-:-:S04]  /*0270*/  FADD R11, R11, R12 ;  /* 0x0000000c0b0b7221 */ /* 0x010fc80000000000 */
[----:B-----5:R-:W-:-:S04]  /*0280*/  FADD R8, R11, R14 ;  /* 0x0000000e0b087221 */ /* 0x020fc80000000000 */
[----:B-1----:R-:W-:-:S04]  /*0290*/  FADD R9, R8, R7 ;  /* 0x0000000708097221 */ /* 0x002fc80000000000 */
[----:B--2---:R-:W-:-:S04]  /*02a0*/  FADD R8, R9, R6 ;  /* 0x0000000609087221 */ /* 0x004fc80000000000 */
[----:B0-----:R-:W-:-:S05]  /*02b0*/  FADD R9, R8, R5 ;  /* 0x0000000508097221 */ /* 0x001fca0000000000 */
        /* <DEDUP_REMOVED lines=32> */
[----:B------:R-:W4:Y:S04]  /*04c0*/  LDS R17, [R4+0x1000] ;  /* 0x0010000004117984 */ /* 0x000f280000000800 */
[----:B------:R-:W5:Y:S01]  /*04d0*/  LDS R19, [R4+0x1400] ;  /* 0x0014000004137984 */ /* 0x000f620000000800 */
[----:B0-----:R-:W-:-:S04]  /*04e0*/  FADD R8, RZ, R8 ;  /* 0x00000008ff087221 */ /* 0x001fc80000000000 */
[----:B-1----:R-:W-:-:S04]  /*04f0*/  FADD R8, R8, R11 ;  /* 0x0000000b08087221 */ /* 0x002fc80000000000 */
[----:B--2---:R-:W-:-:S04]  /*0500*/  FADD R8, R8, R13 ;  /* 0x0000000d08087221 */ /* 0x004fc80000000000 */
[----:B---3--:R-:W-:-:S04]  /*0510*/  FADD R8, R8, R15 ;  /* 0x0000000f08087221 */ /* 0x008fc80000000000 */
[----:B----4-:R-:W-:-:S04]  /*0520*/  FADD R8, R8, R17 ;  /* 0x0000001108087221 */ /* 0x010fc80000000000 */
[----:B-----5:R-:W-:-:S04]  /*0530*/  FADD R19, R8, R19 ;  /* 0x0000001308137221 */ /* 0x020fc80000000000 */
        /* <DEDUP_REMOVED lines=8> */
[----:B------:R-:W5:Y:S04]  /*05c0*/  LDS R19, [R4+0x1400] ;  /* 0x0014000004137984 */ /* 0x000f680000000800 */
        /* <DEDUP_REMOVED lines=10> */
[----:B------:R-:W0:Y:S04]  /*0670*/  LDS R10, [R4+0x400] ;  /* 0x00040000040a7984 */ /* 0x000e280000000800 */
[----:B------:R-:W1:Y:S04]  /*0680*/  LDS R7, [R4+0x800] ;  /* 0x0008000004077984 */ /* 0x000e680000000800 */
[----:B------:R-:W2:Y:S04]  /*0690*/  LDS R12, [R4+0xc00] ;  /* 0x000c0000040c7984 */ /* 0x000ea80000000800 */
[----:B------:R-:W3:Y:S04]  /*06a0*/  LDS R14, [R4+0x1000] ;  /* 0x00100000040e7984 */ /* 0x000ee80000000800 */
[----:B------:R-:W4:Y:S04]  /*06b0*/  LDS R16, [R4+0x1400] ;  /* 0x0014000004107984 */ /* 0x000f280000000800 */
[----:B------:R-:W5:Y:S04]  /*06c0*/  LDS R18, [R4+0x1800] ;  /* 0x0018000004127984 */ /* 0x000f680000000800 */
[----:B------:R-:W5:Y:S01]  /*06d0*/  LDS R20, [R4+0x1c00] ;  /* 0x001c000004147984 */ /* 0x000f620000000800 */
[----:B0-----:R-:W-:-:S04]  /*06e0*/  FADD R6, R11, R10 ;  /* 0x0000000a0b067221 */ /* 0x001fc80000000000 */
[----:B-1----:R-:W-:-:S04]  /*06f0*/  FADD R7, R6, R7 ;  /* 0x0000000706077221 */ /* 0x002fc80000000000 */
[----:B--2---:R-:W-:-:S04]  /*0700*/  FADD R7, R7, R12 ;  /* 0x0000000c07077221 */ /* 0x004fc80000000000 */
[----:B---3--:R-:W-:-:S04]  /*0710*/  FADD R7, R7, R14 ;  /* 0x0000000e07077221 */ /* 0x008fc80000000000 */
[----:B----4-:R-:W-:-:S04]  /*0720*/  FADD R7, R7, R16 ;  /* 0x0000001007077221 */ /* 0x010fc80000000000 */
[----:B-----5:R-:W-:-:S04]  /*0730*/  FADD R7, R7, R18 ;  /* 0x0000001207077221 */ /* 0x020fc80000000000 */
[----:B------:R-:W-:-:S05]  /*0740*/  FADD R7, R7, R20 ;  /* 0x0000001407077221 */ /* 0x000fca0000000000 */
[----:B------:R-:W-:Y:S04]  /*0750*/  STS [R0+0x1400], R7 ;  /* 0x0014000700007388 */ /* 0x000fe80000000800 */
[----:B------:R-:W0:Y:S04]  /*0760*/  LDS R11, [R4+0x800] ;  /* 0x00080000040b7984 */ /* 0x000e280000000800 */
[----:B------:R-:W1:Y:S04]  /*0770*/  LDS R12, [R4+0xc00] ;  /* 0x000c0000040c7984 */ /* 0x000e680000000800 */
[----:B------:R-:W2:Y:S04]  /*0780*/  LDS R13, [R4+0x1000] ;  /* 0x00100000040d7984 */ /* 0x000ea80000000800 */
[----:B------:R-:W3:Y:S04]  /*0790*/  LDS R15, [R4+0x1400] ;  /* 0x00140000040f7984 */ /* 0x000ee80000000800 */
[----:B------:R-:W4:Y:S04]  /*07a0*/  LDS R17, [R4+0x1800] ;  /* 0x0018000004117984 */ /* 0x000f280000000800 */
[----:B------:R-:W5:Y:S01]  /*07b0*/  LDS R19, [R4+0x1c00] ;  /* 0x001c000004137984 */ /* 0x000f620000000800 */
[----:B0-----:R-:W-:-:S04]  /*07c0*/  FADD R5, R6, R11 ;  /* 0x0000000b06057221 */ /* 0x001fc80000000000 */
[----:B-1----:R-:W-:-:S04]  /*07d0*/  FADD R12, R5, R12 ;  /* 0x0000000c050c7221 */ /* 0x002fc80000000000 */
[----:B--2---:R-:W-:-:S04]  /*07e0*/  FADD R12, R12, R13 ;  /* 0x0000000d0c0c7221 */ /* 0x004fc80000000000 */
[----:B---3--:R-:W-:-:S04]  /*07f0*/  FADD R12, R12, R15 ;  /* 0x0000000f0c0c7221 */ /* 0x008fc80000000000 */
[----:B----4-:R-:W-:-:S04]  /*0800*/  FADD R12, R12, R17 ;  /* 0x000000110c0c7221 */ /* 0x010fc80000000000 */
[----:B-----5:R-:W-:-:S05]  /*0810*/  FADD R19, R12, R19 ;  /* 0x000000130c137221 */ /* 0x020fca0000000000 */
        /* <DEDUP_REMOVED lines=11> */
[----:B------:R0:W-:Y:S01]  /*08d0*/  STS [R0+0x1c00], R5 ;  /* 0x001c000500007388 */ /* 0x0001e20000000800 */
[----:B------:R-:W-:Y:S05]  /*08e0*/  BRA.U UP0, `(.L_x_4) ;  /* 0xfffffff9003c7547 */ /* 0x000fea000b83ffff */
[----:B------:R-:W-:Y:S01]  /*08f0*/  STG.E desc[UR6][R2.64], R9 ;  /* 0x0000000902007986 */ /* 0x000fe2000c101906 */
[----:B------:R-:W-:Y:S05]  /*0900*/  EXIT ;  /* 0x000000000000794d */ /* 0x000fea0003800000 */
.L_x_5:
        /* <DEDUP_REMOVED lines=15> */
.L_x_14:


//--------------------- .text._Z11add_vectorsILi2EEvPf --------------------------
	.section	.text._Z11add_vectorsILi2EEvPf,"ax",@progbits
	.align	128
        .global         _Z11add_vectorsILi2EEvPf
        .type           _Z11add_vectorsILi2EEvPf,@function
        .size           _Z11add_vectorsILi2EEvPf,(.L_x_15 - _Z11add_vectorsILi2EEvPf)
        .other          _Z11add_vectorsILi2EEvPf,@"STO_CUDA_ENTRY STV_DEFAULT"
_Z11add_vectorsILi2EEvPf:
.text._Z11add_vectorsILi2EEvPf:
        /* <DEDUP_REMOVED lines=10> */
[----:B------:R-:W-:Y:S02]  /*00a0*/  UMOV UR4, 0x400 ;  /* 0x0000040000047882 */ /* 0x000fe40000000000 */
[----:B0-----:R-:W-:-:S03]  /*00b0*/  ULEA UR5, UR5, UR4, 0x18 ;  /* 0x0000000405057291 */ /* 0x001fc6000f8ec0ff */
[----:B------:R-:W-:-:S03]  /*00c0*/  UMOV UR4, URZ ;  /* 0x000000ff00047c82 */ /* 0x000fc60008000000 */
[C---:B------:R-:W-:Y:S02]  /*00d0*/  LEA R0, R4.reuse, UR5, 0x2 ;  /* 0x0000000504007c11 */ /* 0x040fe4000f8e10ff */
[----:B------:R-:W-:-:S03]  /*00e0*/  LOP3.LUT R4, R4, 0x3fc, RZ, 0xc0, !PT ;  /* 0x000003fc04047812 */ /* 0x000fc600078ec0ff */
        /* <DEDUP_REMOVED lines=8> */
[----:B------:R0:W1:Y:S04]  /*0170*/  LDS R8, [R4+UR5] ;  /* 0x0000000504087984 */ /* 0x0000680008000800 */
[----:B------:R0:W2:Y:S04]  /*0180*/  LDS R10, [R4+UR5+0x400] ;  /* 0x00040005040a7984 */ /* 0x0000a80008000800 */
[----:B------:R0:W3:Y:S04]  /*0190*/  LDS R11, [R4+UR5+0x800] ;  /* 0x00080005040b7984 */ /* 0x0000e80008000800 */
[----:B------:R0:W4:Y:S04]  /*01a0*/  LDS R13, [R4+UR5+0xc00] ;  /* 0x000c0005040d7984 */ /* 0x0001280008000800 */
[----:B------:R0:W0:Y:S04]  /*01b0*/  LDS R12, [R4+UR5+0x1000] ;  /* 0x00100005040c7984 */ /* 0x0000280008000800 */
[----:B------:R0:W0:Y:S04]  /*01c0*/  LDS R5, [R4+UR5+0x1400] ;  /* 0x0014000504057984 */ /* 0x0000280008000800 */
[----:B------:R0:W0:Y:S02]  /*01d0*/  LDS R6, [R4+UR5+0x1800] ;  /* 0x0018000504067984 */ /* 0x0000240008000800 */
.L_x_6:
[----:B0-----:R-:W0:Y:S01]  /*01e0*/  LDS R7, [R4+UR5+0x1c00] ;  /* 0x001c000504077984 */ /* 0x001e220008000800 */
[----:B-1----:R-:W-:Y:S01]  /*01f0*/  FADD R9, RZ, R8 ;  /* 0x00000008ff097221 */ /* 0x002fe20000000000 */
[----:B------:R-:W-:-:S03]  /*0200*/  UIADD3 UR4, UPT, UPT, UR4, 0x8, URZ ;  /* 0x0000000804047890 */ /* 0x000fc6000fffe0ff */
[----:B--2---:R-:W-:Y:S01]  /*0210*/  FADD R10, R9, R10 ;  /* 0x0000000a090a7221 */ /* 0x004fe20000000000 */
[----:B------:R-:W-:-:S03]  /*0220*/  UISETP.NE.AND UP0, UPT, UR4, 0x2710, UPT ;  /* 0x000027100400788c */ /* 0x000fc6000bf05270 */
[----:B---3--:R-:W-:-:S04]  /*0230*/  FADD R10, R10, R11 ;  /* 0x0000000b0a0a7221 */ /* 0x008fc80000000000 */
[----:B----4-:R-:W-:-:S04]  /*0240*/  FADD R13, R10, R13 ;  /* 0x0000000d0a0d7221 */ /* 0x010fc80000000000 */
[----:B------:R-:W-:-:S04]  /*0250*/  FADD R8, R13, R12 ;  /* 0x0000000c0d087221 */ /* 0x000fc80000000000 */
[----:B------:R-:W-:-:S04]  /*0260*/  FADD R9, R8, R5 ;  /* 0x0000000508097221 */ /* 0x000fc80000000000 */
[----:B------:R-:W-:-:S04]  /*0270*/  FADD R8, R9, R6 ;  /* 0x0000000609087221 */ /* 0x000fc80000000000 */
[----:B0-----:R-:W-:-:S05]  /*0280*/  FADD R9, R8, R7 ;  /* 0x0000000708097221 */ /* 0x001fca0000000000 */
[----:B------:R-:W-:Y:S04]  /*0290*/  STS [R0], R9 ;  /* 0x0000000900007388 */ /* 0x000fe80000000800 */
[----:B------:R-:W0:Y:S04]  /*02a0*/  LDS R8, [R4+UR5] ;  /* 0x0000000504087984 */ /* 0x000e280008000800 */
[----:B------:R-:W1:Y:S04]  /*02b0*/  LDS R10, [R4+UR5+0x400] ;  /* 0x00040005040a7984 */ /* 0x000e680008000800 */
[----:B------:R-:W2:Y:S04]  /*02c0*/  LDS R13, [R4+UR5+0x800] ;  /* 0x00080005040d7984 */ /* 0x000ea80008000800 */
[----:B------:R-:W3:Y:S01]  /*02d0*/  LDS R15, [R4+UR5+0xc00] ;  /* 0x000c0005040f7984 */ /* 0x000ee20008000800 */
        /* <DEDUP_REMOVED lines=9> */
[----:B------:R-:W0:Y:S04]  /*0370*/  LDS R10, [R4+UR5+0x400] ;  /* 0x00040005040a7984 */ /* 0x000e280008000800 */
[----:B------:R-:W1:Y:S04]  /*0380*/  LDS R15, [R4+UR5+0x800] ;  /* 0x00080005040f7984 */ /* 0x000e680008000800 */
[----:B------:R-:W2:Y:S04]  /*0390*/  LDS R14, [R4+UR5+0xc00] ;  /* 0x000c0005040e7984 */ /* 0x000ea80008000800 */
[----:B------:R-:W3:Y:S01]  /*03a0*/  LDS R17, [R4+UR5+0x1000] ;  /* 0x0010000504117984 */ /* 0x000ee20008000800 */
[----:B0-----:R-:W-:-:S04]  /*03b0*/  FADD R12, R11, R10 ;  /* 0x0000000a0b0c7221 */ /* 0x001fc80000000000 */
[----:B-1----:R-:W-:-:S04]  /*03c0*/  FADD R15, R12, R15 ;  /* 0x0000000f0c0f7221 */ /* 0x002fc80000000000 */
[----:B--2---:R-:W-:-:S04]  /*03d0*/  FADD R14, R15, R14 ;  /* 0x0000000e0f0e7221 */ /* 0x004fc80000000000 */
[----:B---3--:R-:W-:-:S04]  /*03e0*/  FADD R14, R14, R17 ;  /* 0x000000110e0e7221 */ /* 0x008fc80000000000 */
        /* <DEDUP_REMOVED lines=32> */
[----:B---3--:R-:W-:-:S05]  /*05f0*/  FADD R17, R14, R17 ;  /* 0x000000110e117221 */ /* 0x008fca0000000000 */
[----:B------:R-:W-:Y:S04]  /*0600*/  STS [R0+0x1400], R17 ;  /* 0x0014001100007388 */ /* 0x000fe80000000800 */
[----:B------:R-:W0:Y:S04]  /*0610*/  LDS R5, [R4+UR5+0x1400] ;  /* 0x0014000504057984 */ /* 0x000e280008000800 */
[----:B------:R-:W1:Y:S04]  /*0620*/  LDS R14, [R4+UR5+0x1800] ;  /* 0x00180005040e7984 */ /* 0x000e680008000800 */
[----:B------:R-:W2:Y:S01]  /*0630*/  LDS R15, [R4+UR5+0x1c00] ;  /* 0x001c0005040f7984 */ /* 0x000ea20008000800 */
[----:B0-----:R-:W-:-:S04]  /*0640*/  FADD R7, R6, R5 ;  /* 0x0000000506077221 */ /* 0x001fc80000000000 */
[----:B-1----:R-:W-:-:S04]  /*0650*/  FADD R14, R7, R14 ;  /* 0x0000000e070e7221 */ /* 0x002fc80000000000 */
[----:B--2---:R-:W-:-:S05]  /*0660*/  FADD R15, R14, R15 ;  /* 0x0000000f0e0f7221 */ /* 0x004fca0000000000 */
[----:B------:R-:W-:Y:S04]  /*0670*/  STS [R0+0x1800], R15 ;  /* 0x0018000f00007388 */ /* 0x000fe80000000800 */
[----:B------:R-:W0:Y:S04]  /*0680*/  LDS R6, [R4+UR5+0x1800] ;  /* 0x0018000504067984 */ /* 0x000e280008000800 */
[----:B------:R-:W1:Y:S01]  /*0690*/  LDS R14, [R4+UR5+0x1c00] ;  /* 0x001c0005040e7984 */ /* 0x000e620008000800 */
[----:B0-----:R-:W-:-:S04]  /*06a0*/  FADD R7, R7, R6 ;  /* 0x0000000607077221 */ /* 0x001fc80000000000 */
[----:B-1----:R-:W-:-:S05]  /*06b0*/  FADD R7, R7, R14 ;  /* 0x0000000e07077221 */ /* 0x002fca0000000000 */
[----:B------:R0:W-:Y:S01]  /*06c0*/  STS [R0+0x1c00], R7 ;  /* 0x001c000700007388 */ /* 0x0001e20000000800 */
[----:B------:R-:W-:Y:S05]  /*06d0*/  BRA.U UP0, `(.L_x_6) ;  /* 0xfffffff900c07547 */ /* 0x000fea000b83ffff */
[----:B------:R-:W-:Y:S01]  /*06e0*/  STG.E desc[UR6][R2.64], R9 ;  /* 0x0000000902007986 */ /* 0x000fe2000c101906 */
[----:B------:R-:W-:Y:S05]  /*06f0*/  EXIT ;  /* 0x000000000000794d */ /* 0x000fea0003800000 */
.L_x_7:
        /* <DEDUP_REMOVED lines=16> */
.L_x_15:


//--------------------- .text._Z11add_vectorsILi1EEvPf --------------------------
	.section	.text._Z11add_vectorsILi1EEvPf,"ax",@progbits
	.align	128
        .global         _Z11add_vectorsILi1EEvPf
        .type           _Z11add_vectorsILi1EEvPf,@function
        .size           _Z11add_vectorsILi1EEvPf,(.L_x_16 - _Z11add_vectorsILi1EEvPf)
        .other          _Z11add_vectorsILi1EEvPf,@"STO_CUDA_ENTRY STV_DEFAULT"
_Z11add_vectorsILi1EEvPf:
.text._Z11add_vectorsILi1EEvPf:
        /* <DEDUP_REMOVED lines=10> */
[----:B------:R-:W-:Y:S01]  /*00a0*/  UMOV UR4, 0x400 ;  /* 0x0000040000047882 */ /* 0x000fe20000000000 */
[----:B------:R-:W-:-:S04]  /*00b0*/  SHF.R.U32.HI R4, RZ, 0x3, R0 ;  /* 0x00000003ff047819 */ /* 0x000fc80000011600 */
[----:B------:R-:W-:Y:S01]  /*00c0*/  LOP3.LUT R4, R4, 0x7c, RZ, 0xc0, !PT ;  /* 0x0000007c04047812 */ /* 0x000fe200078ec0ff */
[----:B0-----:R-:W-:-:S03]  /*00d0*/  ULEA UR5, UR5, UR4, 0x18 ;  /* 0x0000000405057291 */ /* 0x001fc6000f8ec0ff */
[----:B------:R-:W-:-:S03]  /*00e0*/  UMOV UR4, URZ ;  /* 0x000000ff00047c82 */ /* 0x000fc60008000000 */
[----:B------:R-:W-:-:S05]  /*00f0*/  LEA R0, R0, UR5, 0x2 ;  /* 0x0000000500007c11 */ /* 0x000fca000f8e10ff */
        /* <DEDUP_REMOVED lines=15> */
.L_x_8:
        /* <DEDUP_REMOVED lines=82> */
.L_x_9:
        /* <DEDUP_REMOVED lines=15> */
.L_x_16:


//--------------------- .text._Z11add_vectorsILi0EEvPf --------------------------
	.section	.text._Z11add_vectorsILi0EEvPf,"ax",@progbits
	.align	128
        .global         _Z11add_vectorsILi0EEvPf
        .type           _Z11add_vectorsILi0EEvPf,@function
        .size           _Z11add_vectorsILi0EEvPf,(.L_x_17 - _Z11add_vectorsILi0EEvPf)
        .other          _Z11add_vectorsILi0EEvPf,@"STO_CUDA_ENTRY STV_DEFAULT"
_Z11add_vectorsILi0EEvPf:
.text._Z11add_vectorsILi0EEvPf:
        /* <DEDUP_REMOVED lines=11> */
[----:B------:R-:W-:-:S04]  /*00b0*/  LEA R4, R0, 0x4, 0x2 ;  /* 0x0000000400047811 */ /* 0x000fc800078e10ff */
        /* <DEDUP_REMOVED lines=19> */
.L_x_10:
        /* <DEDUP_REMOVED lines=82> */
.L_x_11:
        /* <DEDUP_REMOVED lines=15> */
.L_x_17:


//--------------------- .nv.shared._Z11add_vectorsILi5EEvPf --------------------------
	.section	.nv.shared._Z11add_vectorsILi5EEvPf,"aw",@nobits
	.sectionflags	@""
	.align	4
.nv.shared._Z11add_vectorsILi5EEvPf:
	.zero		9216


//--------------------- .nv.shared.reserved.0     --------------------------
	.section	.nv.shared.reserved.0,"aw",@nobits
	.weak		__nv_reservedSMEM_offset_0_alias
	.size		__nv_reservedSMEM_offset_0_alias, 0, 64
	.other		__nv_reservedSMEM_offset_0_alias,@"STO_CUDA_RESERVED_SHARED STV_DEFAULT"
__nv_reservedSMEM_offset_0_alias:
	.zero		0
	.zero		64


//--------------------- .nv.shared._Z11add_vectorsILi4EEvPf --------------------------
	.section	.nv.shared._Z11add_vectorsILi4EEvPf,"aw",@nobits
	.sectionflags	@""
	.align	4
.nv.shared._Z11add_vectorsILi4EEvPf:
	.zero		9216


//--------------------- .nv.shared._Z11add_vectorsILi3EEvPf --------------------------
	.section	.nv.shared._Z11add_vectorsILi3EEvPf,"aw",@nobits
	.sectionflags	@""
	.align	4
.nv.shared._Z11add_vectorsILi3EEvPf:
	.zero		9216


//--------------------- .nv.shared._Z11add_vectorsILi2EEvPf --------------------------
	.section	.nv.shared._Z11add_vectorsILi2EEvPf,"aw",@nobits
	.sectionflags	@""
	.align	4
.nv.shared._Z11add_vectorsILi2EEvPf:
	.zero		9216


//--------------------- .nv.shared._Z11add_vectorsILi1EEvPf --------------------------
	.section	.nv.shared._Z11add_vectorsILi1EEvPf,"aw",@nobits
	.sectionflags	@""
	.align	4
.nv.shared._Z11add_vectorsILi1EEvPf:
	.zero		9216


//--------------------- .nv.shared._Z11add_vectorsILi0EEvPf --------------------------
	.section	.nv.shared._Z11add_vectorsILi0EEvPf,"aw",@nobits
	.sectionflags	@""
	.align	4
.nv.shared._Z11add_vectorsILi0EEvPf:
	.zero		9216


//--------------------- .nv.constant0._Z11add_vectorsILi5EEvPf --------------------------
	.section	.nv.constant0._Z11add_vectorsILi5EEvPf,"a",@progbits
	.sectionflags	@""
	.align	4
.nv.constant0._Z11add_vectorsILi5EEvPf:
	.zero		904


//--------------------- .nv.constant0._Z11add_vectorsILi4EEvPf --------------------------
	.section	.nv.constant0._Z11add_vectorsILi4EEvPf,"a",@progbits
	.sectionflags	@""
	.align	4
.nv.constant0._Z11add_vectorsILi4EEvPf:
	.zero		904


//--------------------- .nv.constant0._Z11add_vectorsILi3EEvPf --------------------------
	.section	.nv.constant0._Z11add_vectorsILi3EEvPf,"a",@progbits
	.sectionflags	@""
	.align	4
.nv.constant0._Z11add_vectorsILi3EEvPf:
	.zero		904


//--------------------- .nv.constant0._Z11add_vectorsILi2EEvPf --------------------------
	.section	.nv.constant0._Z11add_vectorsILi2EEvPf,"a",@progbits
	.sectionflags	@""
	.align	4
.nv.constant0._Z11add_vectorsILi2EEvPf:
	.zero		904


//--------------------- .nv.constant0._Z11add_vectorsILi1EEvPf --------------------------
	.section	.nv.constant0._Z11add_vectorsILi1EEvPf,"a",@progbits
	.sectionflags	@""
	.align	4
.nv.constant0._Z11add_vectorsILi1EEvPf:
	.zero		904


//--------------------- .nv.constant0._Z11add_vectorsILi0EEvPf --------------------------
	.section	.nv.constant0._Z11add_vectorsILi0EEvPf,"a",@progbits
	.sectionflags	@""
	.align	4
.nv.constant0._Z11add_vectorsILi0EEvPf:
	.zero		904


//--------------------- SYMBOLS --------------------------

	.type		.nv.reservedSmem.offset0,@object
	.size		.nv.reservedSmem.offset0,0x4
	.type		.nv.reservedSmem.cap,@object
	.size		.nv.reservedSmem.cap,0x4
